//
// Generated by NVIDIA NVVM Compiler
//
// Compiler Build ID: CL-36424714
// Cuda compilation tools, release 13.0, V13.0.88
// Based on NVVM 20.0.0
//

.version 9.0
.target sm_100
.address_size 64

	// .globl	_Z20GPU_forward_pass_gruPfS_S_S_S_S_S_S_S_S_S_
// _ZZ20GPU_forward_pass_gruPfS_S_S_S_S_S_S_S_S_S_E11update_gate has been demoted

.visible .entry _Z20GPU_forward_pass_gruPfS_S_S_S_S_S_S_S_S_S_(
	.param .u64 .ptr .align 1 _Z20GPU_forward_pass_gruPfS_S_S_S_S_S_S_S_S_S__param_0,
	.param .u64 .ptr .align 1 _Z20GPU_forward_pass_gruPfS_S_S_S_S_S_S_S_S_S__param_1,
	.param .u64 .ptr .align 1 _Z20GPU_forward_pass_gruPfS_S_S_S_S_S_S_S_S_S__param_2,
	.param .u64 .ptr .align 1 _Z20GPU_forward_pass_gruPfS_S_S_S_S_S_S_S_S_S__param_3,
	.param .u64 .ptr .align 1 _Z20GPU_forward_pass_gruPfS_S_S_S_S_S_S_S_S_S__param_4,
	.param .u64 .ptr .align 1 _Z20GPU_forward_pass_gruPfS_S_S_S_S_S_S_S_S_S__param_5,
	.param .u64 .ptr .align 1 _Z20GPU_forward_pass_gruPfS_S_S_S_S_S_S_S_S_S__param_6,
	.param .u64 .ptr .align 1 _Z20GPU_forward_pass_gruPfS_S_S_S_S_S_S_S_S_S__param_7,
	.param .u64 .ptr .align 1 _Z20GPU_forward_pass_gruPfS_S_S_S_S_S_S_S_S_S__param_8,
	.param .u64 .ptr .align 1 _Z20GPU_forward_pass_gruPfS_S_S_S_S_S_S_S_S_S__param_9,
	.param .u64 .ptr .align 1 _Z20GPU_forward_pass_gruPfS_S_S_S_S_S_S_S_S_S__param_10
)
{
	.reg .pred 	%p<9>;
	.reg .b32 	%r<22>;
	.reg .b32 	%f<93>;
	.reg .b64 	%rd<72>;
	.reg .b64 	%fd<5>;
	// demoted variable
	.shared .align 4 .b8 _ZZ20GPU_forward_pass_gruPfS_S_S_S_S_S_S_S_S_S_E11update_gate[400];
	ld.param.u64 	%rd33, [_Z20GPU_forward_pass_gruPfS_S_S_S_S_S_S_S_S_S__param_0];
	ld.param.u64 	%rd34, [_Z20GPU_forward_pass_gruPfS_S_S_S_S_S_S_S_S_S__param_1];
	ld.param.u64 	%rd27, [_Z20GPU_forward_pass_gruPfS_S_S_S_S_S_S_S_S_S__param_3];
	ld.param.u64 	%rd28, [_Z20GPU_forward_pass_gruPfS_S_S_S_S_S_S_S_S_S__param_4];
	ld.param.u64 	%rd30, [_Z20GPU_forward_pass_gruPfS_S_S_S_S_S_S_S_S_S__param_6];
	ld.param.u64 	%rd31, [_Z20GPU_forward_pass_gruPfS_S_S_S_S_S_S_S_S_S__param_7];
	ld.param.u64 	%rd32, [_Z20GPU_forward_pass_gruPfS_S_S_S_S_S_S_S_S_S__param_8];
	ld.param.u64 	%rd35, [_Z20GPU_forward_pass_gruPfS_S_S_S_S_S_S_S_S_S__param_9];
	ld.param.u64 	%rd36, [_Z20GPU_forward_pass_gruPfS_S_S_S_S_S_S_S_S_S__param_10];
	cvta.to.global.u64 	%rd67, %rd35;
	cvta.to.global.u64 	%rd66, %rd36;
	cvta.to.global.u64 	%rd3, %rd34;
	cvta.to.global.u64 	%rd4, %rd33;
	mov.u32 	%r9, %tid.x;
	mov.u32 	%r10, %ntid.x;
	mov.u32 	%r11, %tid.y;
	mad.lo.s32 	%r1, %r9, %r10, %r11;
	add.s32 	%r12, %r1, 200;
	mul.wide.u32 	%rd5, %r12, 4;
	add.s32 	%r13, %r1, 300;
	mul.wide.u32 	%rd6, %r13, 4;
	add.s64 	%rd68, %rd3, 8;
	mul.wide.u32 	%rd37, %r9, %r10;
	cvt.u64.u32 	%rd38, %r11;
	add.s64 	%rd39, %rd37, %rd38;
	shl.b64 	%rd8, %rd39, 2;
	mov.f32 	%f88, 0f00000000;
	mov.b32 	%r19, 0;
	mov.u64 	%rd65, %rd68;
	mov.f32 	%f89, %f88;
$L__BB0_1:
	ld.global.f32 	%f14, [%rd65+-8];
	add.s64 	%rd40, %rd66, %rd8;
	ld.global.f32 	%f15, [%rd40];
	fma.rn.f32 	%f16, %f14, %f15, %f89;
	add.s64 	%rd41, %rd67, %rd8;
	ld.global.f32 	%f17, [%rd41];
	fma.rn.f32 	%f18, %f14, %f17, %f88;
	ld.global.f32 	%f19, [%rd65+-4];
	ld.global.f32 	%f20, [%rd40+400];
	fma.rn.f32 	%f21, %f19, %f20, %f16;
	ld.global.f32 	%f22, [%rd41+400];
	fma.rn.f32 	%f23, %f19, %f22, %f18;
	ld.global.f32 	%f24, [%rd65];
	add.s64 	%rd42, %rd66, %rd5;
	ld.global.f32 	%f25, [%rd42];
	fma.rn.f32 	%f26, %f24, %f25, %f21;
	add.s64 	%rd43, %rd67, %rd5;
	ld.global.f32 	%f27, [%rd43];
	fma.rn.f32 	%f28, %f24, %f27, %f23;
	ld.global.f32 	%f29, [%rd65+4];
	add.s64 	%rd44, %rd66, %rd6;
	ld.global.f32 	%f30, [%rd44];
	fma.rn.f32 	%f89, %f29, %f30, %f26;
	add.s64 	%rd45, %rd67, %rd6;
	ld.global.f32 	%f31, [%rd45];
	fma.rn.f32 	%f88, %f29, %f31, %f28;
	add.s32 	%r19, %r19, 4;
	add.s64 	%rd67, %rd67, 1600;
	add.s64 	%rd66, %rd66, 1600;
	add.s64 	%rd65, %rd65, 16;
	setp.ne.s32 	%p1, %r19, 100;
	@%p1 bra 	$L__BB0_1;
	ld.global.f32 	%f33, [%rd4];
	cvta.to.global.u64 	%rd46, %rd28;
	mul.wide.u32 	%rd47, %r1, 4;
	add.s64 	%rd48, %rd46, %rd47;
	ld.global.f32 	%f34, [%rd48];
	fma.rn.f32 	%f35, %f33, %f34, %f89;
	cvta.to.global.u64 	%rd49, %rd31;
	add.s64 	%rd50, %rd49, %rd47;
	ld.global.f32 	%f36, [%rd50];
	add.f32 	%f5, %f36, %f35;
	cvta.to.global.u64 	%rd51, %rd27;
	add.s64 	%rd52, %rd51, %rd47;
	ld.global.f32 	%f37, [%rd52];
	fma.rn.f32 	%f38, %f33, %f37, %f88;
	cvta.to.global.u64 	%rd53, %rd30;
	add.s64 	%rd54, %rd53, %rd47;
	ld.global.f32 	%f39, [%rd54];
	add.f32 	%f6, %f39, %f38;
	setp.lt.f32 	%p2, %f6, 0fC0200000;
	mov.f32 	%f90, 0f00000000;
	@%p2 bra 	$L__BB0_5;
	setp.gt.f32 	%p3, %f6, 0f40200000;
	mov.f32 	%f90, 0f3F800000;
	@%p3 bra 	$L__BB0_5;
	cvt.f64.f32 	%fd1, %f6;
	fma.rn.f64 	%fd2, %fd1, 0d3FC999999999999A, 0d3FE0000000000000;
	cvt.rn.f32.f64 	%f90, %fd2;
$L__BB0_5:
	cvta.to.global.u64 	%rd55, %rd32;
	shl.b32 	%r16, %r1, 2;
	mov.u32 	%r17, _ZZ20GPU_forward_pass_gruPfS_S_S_S_S_S_S_S_S_S_E11update_gate;
	add.s32 	%r18, %r17, %r16;
	st.shared.f32 	[%r18], %f90;
	bar.sync 	0;
	add.s64 	%rd71, %rd55, %rd5;
	add.s64 	%rd70, %rd55, %rd6;
	add.s64 	%rd69, %rd55, %rd47;
	add.s32 	%r20, %r17, 8;
	mov.f32 	%f91, 0f00000000;
	mov.b32 	%r21, 0;
$L__BB0_6:
	ld.shared.f32 	%f42, [%r20+-8];
	ld.global.f32 	%f43, [%rd68+-8];
	mul.f32 	%f44, %f42, %f43;
	ld.global.f32 	%f45, [%rd69];
	fma.rn.f32 	%f46, %f44, %f45, %f91;
	ld.shared.f32 	%f47, [%r20+-4];
	ld.global.f32 	%f48, [%rd68+-4];
	mul.f32 	%f49, %f47, %f48;
	ld.global.f32 	%f50, [%rd69+400];
	fma.rn.f32 	%f51, %f49, %f50, %f46;
	ld.shared.f32 	%f52, [%r20];
	ld.global.f32 	%f53, [%rd68];
	mul.f32 	%f54, %f52, %f53;
	ld.global.f32 	%f55, [%rd71];
	fma.rn.f32 	%f56, %f54, %f55, %f51;
	ld.shared.f32 	%f57, [%r20+4];
	ld.global.f32 	%f58, [%rd68+4];
	mul.f32 	%f59, %f57, %f58;
	ld.global.f32 	%f60, [%rd70];
	fma.rn.f32 	%f91, %f59, %f60, %f56;
	add.s32 	%r21, %r21, 4;
	add.s64 	%rd71, %rd71, 1600;
	add.s64 	%rd70, %rd70, 1600;
	add.s32 	%r20, %r20, 16;
	add.s64 	%rd69, %rd69, 1600;
	add.s64 	%rd68, %rd68, 16;
	setp.ne.s32 	%p4, %r21, 100;
	@%p4 bra 	$L__BB0_6;
	setp.lt.f32 	%p5, %f5, 0fC0200000;
	mov.f32 	%f92, 0f00000000;
	@%p5 bra 	$L__BB0_10;
	setp.gt.f32 	%p6, %f5, 0f40200000;
	mov.f32 	%f92, 0f3F800000;
	@%p6 bra 	$L__BB0_10;
	cvt.f64.f32 	%fd3, %f5;
	fma.rn.f64 	%fd4, %fd3, 0d3FC999999999999A, 0d3FE0000000000000;
	cvt.rn.f32.f64 	%f92, %fd4;
$L__BB0_10:
	ld.param.u64 	%rd64, [_Z20GPU_forward_pass_gruPfS_S_S_S_S_S_S_S_S_S__param_5];
	ld.param.u64 	%rd63, [_Z20GPU_forward_pass_gruPfS_S_S_S_S_S_S_S_S_S__param_2];
	cvta.to.global.u64 	%rd57, %rd64;
	cvta.to.global.u64 	%rd58, %rd63;
	ld.global.f32 	%f63, [%rd4];
	add.s64 	%rd60, %rd58, %rd47;
	ld.global.f32 	%f64, [%rd60];
	fma.rn.f32 	%f65, %f63, %f64, %f91;
	add.s64 	%rd61, %rd57, %rd47;
	ld.global.f32 	%f66, [%rd61];
	add.f32 	%f67, %f66, %f65;
	abs.f32 	%f68, %f67;
	mul.f32 	%f69, %f68, 0f4038AA3B;
	ex2.approx.ftz.f32 	%f70, %f69;
	add.f32 	%f71, %f70, 0f3F800000;
	rcp.approx.ftz.f32 	%f72, %f71;
	fma.rn.f32 	%f73, %f72, 0fC0000000, 0f3F800000;
	setp.ge.f32 	%p7, %f68, 0f41102CB4;
	selp.f32 	%f74, 0f3F800000, %f73, %p7;
	copysign.f32 	%f75, %f67, %f74;
	mul.f32 	%f76, %f67, %f67;
	fma.rn.f32 	%f77, %f76, 0f3C80F082, 0fBD563CAE;
	fma.rn.f32 	%f78, %f77, %f76, 0f3E085941;
	fma.rn.f32 	%f79, %f78, %f76, 0fBEAAA9ED;
	fma.rn.f32 	%f80, %f79, %f76, 0f00000000;
	fma.rn.f32 	%f81, %f80, %f67, %f67;
	setp.ge.f32 	%p8, %f68, 0f3F19999A;
	selp.f32 	%f82, %f75, %f81, %p8;
	mov.f32 	%f83, 0f3F800000;
	sub.f32 	%f84, %f83, %f92;
	add.s64 	%rd62, %rd3, %rd47;
	ld.global.f32 	%f85, [%rd62];
	mul.f32 	%f86, %f92, %f82;
	fma.rn.f32 	%f87, %f84, %f85, %f86;
	st.global.f32 	[%rd62], %f87;
	ret;

}


// ===== COMPILED SASS (sm_100) =====

	.target	sm_100

	.elftype	@"ET_EXEC"


//--------------------- .note.nv.tkinfo           --------------------------
	.section	.note.nv.tkinfo,"",@"SHT_NOTE"
	.sectionflags	@"SHF_NOTE_NV_TKINFO"
	.tkinfo
        /*0018*/ 	.word	0x00000002
        /*0030*/ 	.string	""
        /*0030*/ 	.string	"ptxas"
        /*0030*/ 	.string	"Cuda compilation tools, release 13.0, V13.0.88"
        /*0030*/ 	.string	"Build cuda_13.0.r13.0/compiler.36424714_0"
        /*0030*/ 	.string	"-arch sm_100 -m 64 "



//--------------------- .note.nv.cuinfo           --------------------------
	.section	.note.nv.cuinfo,"",@"SHT_NOTE"
	.sectionflags	@"SHF_NOTE_NV_CUINFO"
        /*0018*/ 	.short	0x0002
        /*001a*/ 	.short	0x0064
        /*001c*/ 	.short	0x0082
	.zero		2


//--------------------- .nv.info                  --------------------------
	.section	.nv.info,"",@"SHT_CUDA_INFO"
	.align	4


	//----- nvinfo : EIATTR_REGCOUNT
	.align		4
        /*0000*/ 	.byte	0x04, 0x2f
        /*0002*/ 	.short	(.L_1 - .L_0)
	.align		4
.L_0:
        /*0004*/ 	.word	index@(_Z20GPU_forward_pass_gruPfS_S_S_S_S_S_S_S_S_S_)
        /*0008*/ 	.word	0x00000020


	//----- nvinfo : EIATTR_FRAME_SIZE
	.align		4
.L_1:
        /*000c*/ 	.byte	0x04, 0x11
        /*000e*/ 	.short	(.L_3 - .L_2)
	.align		4
.L_2:
        /*0010*/ 	.word	index@(_Z20GPU_forward_pass_gruPfS_S_S_S_S_S_S_S_S_S_)
        /*0014*/ 	.word	0x00000000


	//----- nvinfo : EIATTR_MIN_STACK_SIZE
	.align		4
.L_3:
        /*0018*/ 	.byte	0x04, 0x12
        /*001a*/ 	.short	(.L_5 - .L_4)
	.align		4
.L_4:
        /*001c*/ 	.word	index@(_Z20GPU_forward_pass_gruPfS_S_S_S_S_S_S_S_S_S_)
        /*0020*/ 	.word	0x00000000
.L_5:


//--------------------- .nv.compat                --------------------------
	.section	.nv.compat,"",@"SHT_CUDA_COMPAT_INFO"
	.align	4
        /*0000*/ 	.byte	0x02, 0x09, 0x00, 0x00, 0x02, 0x02, 0x01, 0x00, 0x02, 0x05, 0x05, 0x00, 0x03, 0x07, 0x01, 0x01
        /*0010*/ 	.byte	0x02, 0x03, 0x00, 0x00, 0x02, 0x06, 0x01, 0x00, 0x04, 0x0b, 0x08, 0x00, 0x01, 0x00, 0x00, 0x00
        /*0020*/ 	.byte	0x00, 0x00, 0x00, 0x00


//--------------------- .nv.info._Z20GPU_forward_pass_gruPfS_S_S_S_S_S_S_S_S_S_ --------------------------
	.section	.nv.info._Z20GPU_forward_pass_gruPfS_S_S_S_S_S_S_S_S_S_,"",@"SHT_CUDA_INFO"
	.sectionflags	@""
	.align	4


	//----- nvinfo : EIATTR_CUDA_API_VERSION
	.align		4
        /*0000*/ 	.byte	0x04, 0x37
        /*0002*/ 	.short	(.L_7 - .L_6)
.L_6:
        /*0004*/ 	.word	0x00000082


	//----- nvinfo : EIATTR_KPARAM_INFO
	.align		4
.L_7:
        /*0008*/ 	.byte	0x04, 0x17
        /*000a*/ 	.short	(.L_9 - .L_8)
.L_8:
        /*000c*/ 	.word	0x00000000
        /*0010*/ 	.short	0x000a
        /*0012*/ 	.short	0x0050
        /*0014*/ 	.byte	0x00, 0xf5, 0x21, 0x00


	//----- nvinfo : EIATTR_KPARAM_INFO
	.align		4
.L_9:
        /*0018*/ 	.byte	0x04, 0x17
        /*001a*/ 	.short	(.L_11 - .L_10)
.L_10:
        /*001c*/ 	.word	0x00000000
        /*0020*/ 	.short	0x0009
        /*0022*/ 	.short	0x0048
        /*0024*/ 	.byte	0x00, 0xf5, 0x21, 0x00


	//----- nvinfo : EIATTR_KPARAM_INFO
	.align		4
.L_11:
        /*0028*/ 	.byte	0x04, 0x17
        /*002a*/ 	.short	(.L_13 - .L_12)
.L_12:
        /*002c*/ 	.word	0x00000000
        /*0030*/ 	.short	0x0008
        /*0032*/ 	.short	0x0040
        /*0034*/ 	.byte	0x00, 0xf5, 0x21, 0x00


	//----- nvinfo : EIATTR_KPARAM_INFO
	.align		4
.L_13:
        /*0038*/ 	.byte	0x04, 0x17
        /*003a*/ 	.short	(.L_15 - .L_14)
.L_14:
        /*003c*/ 	.word	0x00000000
        /*0040*/ 	.short	0x0007
        /*0042*/ 	.short	0x0038
        /*0044*/ 	.byte	0x00, 0xf5, 0x21, 0x00


	//----- nvinfo : EIATTR_KPARAM_INFO
	.align		4
.L_15:
        /*0048*/ 	.byte	0x04, 0x17
        /*004a*/ 	.short	(.L_17 - .L_16)
.L_16:
        /*004c*/ 	.word	0x00000000
        /*0050*/ 	.short	0x0006
        /*0052*/ 	.short	0x0030
        /*0054*/ 	.byte	0x00, 0xf5, 0x21, 0x00


	//----- nvinfo : EIATTR_KPARAM_INFO
	.align		4
.L_17:
        /*0058*/ 	.byte	0x04, 0x17
        /*005a*/ 	.short	(.L_19 - .L_18)
.L_18:
        /*005c*/ 	.word	0x00000000
        /*0060*/ 	.short	0x0005
        /*0062*/ 	.short	0x0028
        /*0064*/ 	.byte	0x00, 0xf5, 0x21, 0x00


	//----- nvinfo : EIATTR_KPARAM_INFO
	.align		4
.L_19:
        /*0068*/ 	.byte	0x04, 0x17
        /*006a*/ 	.short	(.L_21 - .L_20)
.L_20:
        /*006c*/ 	.word	0x00000000
        /*0070*/ 	.short	0x0004
        /*0072*/ 	.short	0x0020
        /*0074*/ 	.byte	0x00, 0xf5, 0x21, 0x00


	//----- nvinfo : EIATTR_KPARAM_INFO
	.align		4
.L_21:
        /*0078*/ 	.byte	0x04, 0x17
        /*007a*/ 	.short	(.L_23 - .L_22)
.L_22:
        /*007c*/ 	.word	0x00000000
        /*0080*/ 	.short	0x0003
        /*0082*/ 	.short	0x0018
        /*0084*/ 	.byte	0x00, 0xf5, 0x21, 0x00


	//----- nvinfo : EIATTR_KPARAM_INFO
	.align		4
.L_23:
        /*0088*/ 	.byte	0x04, 0x17
        /*008a*/ 	.short	(.L_25 - .L_24)
.L_24:
        /*008c*/ 	.word	0x00000000
        /*0090*/ 	.short	0x0002
        /*0092*/ 	.short	0x0010
        /*0094*/ 	.byte	0x00, 0xf5, 0x21, 0x00


	//----- nvinfo : EIATTR_KPARAM_INFO
	.align		4
.L_25:
        /*0098*/ 	.byte	0x04, 0x17
        /*009a*/ 	.short	(.L_27 - .L_26)
.L_26:
        /*009c*/ 	.word	0x00000000
        /*00a0*/ 	.short	0x0001
        /*00a2*/ 	.short	0x0008
        /*00a4*/ 	.byte	0x00, 0xf5, 0x21, 0x00


	//----- nvinfo : EIATTR_KPARAM_INFO
	.align		4
.L_27:
        /*00a8*/ 	.byte	0x04, 0x17
        /*00aa*/ 	.short	(.L_29 - .L_28)
.L_28:
        /*00ac*/ 	.word	0x00000000
        /*00b0*/ 	.short	0x0000
        /*00b2*/ 	.short	0x0000
        /*00b4*/ 	.byte	0x00, 0xf5, 0x21, 0x00


	//----- nvinfo : EIATTR_SPARSE_MMA_MASK
	.align		4
.L_29:
        /*00b8*/ 	.byte	0x03, 0x50
        /*00ba*/ 	.short	0x0000


	//----- nvinfo : EIATTR_MAXREG_COUNT
	.align		4
        /*00bc*/ 	.byte	0x03, 0x1b
        /*00be*/ 	.short	0x00ff


	//----- nvinfo : EIATTR_NUM_BARRIERS
	.align		4
        /*00c0*/ 	.byte	0x02, 0x4c
        /*00c2*/ 	.byte	0x01
	.zero		1


	//----- nvinfo : EIATTR_MERCURY_ISA_VERSION
	.align		4
        /*00c4*/ 	.byte	0x03, 0x5f
        /*00c6*/ 	.short	0x0101


	//----- nvinfo : EIATTR_VRC_CTA_INIT_COUNT
	.align		4
        /*00c8*/ 	.byte	0x02, 0x4a
	.zero		1
	.zero		1


	//----- nvinfo : EIATTR_EXIT_INSTR_OFFSETS
	.align		4
        /*00cc*/ 	.byte	0x04, 0x1c
        /*00ce*/ 	.short	(.L_31 - .L_30)


	//   ....[0]....
.L_30:
        /*00d0*/ 	.word	0x00001fe0


	//----- nvinfo : EIATTR_CRS_STACK_SIZE
	.align		4
.L_31:
        /*00d4*/ 	.byte	0x04, 0x1e
        /*00d6*/ 	.short	(.L_33 - .L_32)
.L_32:
        /*00d8*/ 	.word	0x00000000


	//----- nvinfo : EIATTR_CBANK_PARAM_SIZE
	.align		4
.L_33:
        /*00dc*/ 	.byte	0x03, 0x19
        /*00de*/ 	.short	0x0058


	//----- nvinfo : EIATTR_PARAM_CBANK
	.align		4
        /*00e0*/ 	.byte	0x04, 0x0a
        /*00e2*/ 	.short	(.L_35 - .L_34)
	.align		4
.L_34:
        /*00e4*/ 	.word	index@(.nv.constant0._Z20GPU_forward_pass_gruPfS_S_S_S_S_S_S_S_S_S_)
        /*00e8*/ 	.short	0x0380
        /*00ea*/ 	.short	0x0058


	//----- nvinfo : EIATTR_SW_WAR
	.align		4
.L_35:
        /*00ec*/ 	.byte	0x04, 0x36
        /*00ee*/ 	.short	(.L_37 - .L_36)
.L_36:
        /*00f0*/ 	.word	0x00000008
.L_37:


//--------------------- .nv.callgraph             --------------------------
	.section	.nv.callgraph,"",@"SHT_CUDA_CALLGRAPH"
	.align	4
	.sectionentsize	8
	.align		4
        /*0000*/ 	.word	0x00000000
	.align		4
        /*0004*/ 	.word	0xffffffff
	.align		4
        /*0008*/ 	.word	0x00000000
	.align		4
        /*000c*/ 	.word	0xfffffffe
	.align		4
        /*0010*/ 	.word	0x00000000
	.align		4
        /*0014*/ 	.word	0xfffffffd
	.align		4
        /*0018*/ 	.word	0x00000000
	.align		4
        /*001c*/ 	.word	0xfffffffc


//--------------------- .text._Z20GPU_forward_pass_gruPfS_S_S_S_S_S_S_S_S_S_ --------------------------
	.section	.text._Z20GPU_forward_pass_gruPfS_S_S_S_S_S_S_S_S_S_,"ax",@progbits
	.align	128
        .global         _Z20GPU_forward_pass_gruPfS_S_S_S_S_S_S_S_S_S_
        .type           _Z20GPU_forward_pass_gruPfS_S_S_S_S_S_S_S_S_S_,@function
        .size           _Z20GPU_forward_pass_gruPfS_S_S_S_S_S_S_S_S_S_,(.L_x_7 - _Z20GPU_forward_pass_gruPfS_S_S_S_S_S_S_S_S_S_)
        .other          _Z20GPU_forward_pass_gruPfS_S_S_S_S_S_S_S_S_S_,@"STO_CUDA_ENTRY STV_DEFAULT"
_Z20GPU_forward_pass_gruPfS_S_S_S_S_S_S_S_S_S_:
.text._Z20GPU_forward_pass_gruPfS_S_S_S_S_S_S_S_S_S_:
[----:B------:R-:W-:Y:S01]  /*0000*/  LDC R1, c[0x0][0x37c] ;  /* 0x0000df00ff017b82 */ /* 0x000fe20000000800 */
[----:B------:R-:W0:Y:S01]  /*0010*/  S2R R3, SR_TID.X ;  /* 0x0000000000037919 */ /* 0x000e220000002100 */
[----:B------:R-:W0:Y:S01]  /*0020*/  LDCU UR8, c[0x0][0x360] ;  /* 0x00006c00ff0877ac */ /* 0x000e220008000800 */
[----:B------:R-:W-:-:S05]  /*0030*/  HFMA2 R15, -RZ, RZ, 0, 0 ;  /* 0x00000000ff0f7431 */ /* 0x000fca00000001ff */
[----:B------:R-:W1:Y:S01]  /*0040*/  LDC.64 R6, c[0x0][0x388] ;  /* 0x0000e200ff067b82 */ /* 0x000e620000000a00 */
[----:B------:R-:W0:Y:S01]  /*0050*/  S2R R14, SR_TID.Y ;  /* 0x00000000000e7919 */ /* 0x000e220000002200 */
[----:B------:R-:W2:Y:S01]  /*0060*/  LDCU.64 UR4, c[0x0][0x3d0] ;  /* 0x00007a00ff0477ac */ /* 0x000ea20008000a00 */
[----:B------:R-:W3:Y:S05]  /*0070*/  LDCU.64 UR6, c[0x0][0x3c8] ;  /* 0x00007900ff0677ac */ /* 0x000eea0008000a00 */
[----:B------:R-:W4:Y:S01]  /*0080*/  LDC.64 R16, c[0x0][0x3d0] ;  /* 0x0000f400ff107b82 */ /* 0x000f220000000a00 */
[----:B------:R-:W1:Y:S07]  /*0090*/  LDCU.64 UR10, c[0x0][0x358] ;  /* 0x00006b00ff0a77ac */ /* 0x000e6e0008000a00 */
[----:B------:R-:W5:Y:S01]  /*00a0*/  LDC.64 R8, c[0x0][0x3c8] ;  /* 0x0000f200ff087b82 */ /* 0x000f620000000a00 */
[----:B-1----:R-:W5:Y:S04]  /*00b0*/  LDG.E R0, desc[UR10][R6.64] ;  /* 0x0000000a06007981 */ /* 0x002f68000c1e1900 */
[----:B------:R-:W5:Y:S01]  /*00c0*/  LDG.E R23, desc[UR10][R6.64+0x4] ;  /* 0x0000040a06177981 */ /* 0x000f62000c1e1900 */
[----:B0-----:R-:W-:-:S03]  /*00d0*/  IMAD.WIDE.U32 R4, R3, UR8, R14 ;  /* 0x0000000803047c25 */ /* 0x001fc6000f8e000e */
[----:B------:R-:W5:Y:S01]  /*00e0*/  LDG.E R25, desc[UR10][R6.64+0x8] ;  /* 0x0000080a06197981 */ /* 0x000f62000c1e1900 */
[----:B------:R-:W-:Y:S01]  /*00f0*/  IMAD R14, R3, UR8, R14 ;  /* 0x00000008030e7c24 */ /* 0x000fe2000f8e020e */
[C---:B------:R-:W-:Y:S01]  /*0100*/  SHF.L.U32 R10, R4.reuse, 0x2, RZ ;  /* 0x00000002040a7819 */ /* 0x040fe200000006ff */
[----:B------:R-:W0:Y:S01]  /*0110*/  LDCU.64 UR8, c[0x0][0x388] ;  /* 0x00007100ff0877ac */ /* 0x000e220008000a00 */
[----:B------:R-:W-:Y:S02]  /*0120*/  SHF.L.U64.HI R4, R4, 0x2, R5 ;  /* 0x0000000204047819 */ /* 0x000fe40000010205 */
[C---:B--2---:R-:W-:Y:S02]  /*0130*/  IADD3 R26, P0, PT, R10.reuse, UR4, RZ ;  /* 0x000000040a1a7c10 */ /* 0x044fe4000ff1e0ff */
[----:B---3--:R-:W-:Y:S02]  /*0140*/  IADD3 R20, P1, PT, R10, UR6, RZ ;  /* 0x000000060a147c10 */ /* 0x008fe4000ff3e0ff */
[----:B------:R-:W-:-:S02]  /*0150*/  IADD3.X R27, PT, PT, R4, UR5, RZ, P0, !PT ;  /* 0x00000005041b7c10 */ /* 0x000fc400087fe4ff */
[----:B------:R-:W-:Y:S02]  /*0160*/  IADD3.X R21, PT, PT, R4, UR7, RZ, P1, !PT ;  /* 0x0000000704157c10 */ /* 0x000fe40008ffe4ff */
[C---:B------:R-:W-:Y:S01]  /*0170*/  IADD3 R11, PT, PT, R14.reuse, 0xc8, RZ ;  /* 0x000000c80e0b7810 */ /* 0x040fe20007ffe0ff */
[----:B------:R-:W2:Y:S01]  /*0180*/  LDG.E R15, desc[UR10][R26.64] ;  /* 0x0000000a1a0f7981 */ /* 0x000ea2000c1e1900 */
[----:B------:R-:W-:-:S03]  /*0190*/  IADD3 R5, PT, PT, R14, 0x12c, RZ ;  /* 0x0000012c0e057810 */ /* 0x000fc60007ffe0ff */
[----:B------:R-:W3:Y:S01]  /*01a0*/  LDG.E R3, desc[UR10][R20.64] ;  /* 0x0000000a14037981 */ /* 0x000ee2000c1e1900 */
[----:B----4-:R-:W-:-:S03]  /*01b0*/  IMAD.WIDE.U32 R18, R11, 0x4, R16 ;  /* 0x000000040b127825 */ /* 0x010fc600078e0010 */
[----:B------:R-:W4:Y:S01]  /*01c0*/  LDG.E R2, desc[UR10][R26.64+0x190] ;  /* 0x0001900a1a027981 */ /* 0x000f22000c1e1900 */
[----:B-----5:R-:W-:-:S03]  /*01d0*/  IMAD.WIDE.U32 R12, R11, 0x4, R8 ;  /* 0x000000040b0c7825 */ /* 0x020fc600078e0008 */
[----:B------:R-:W5:Y:S01]  /*01e0*/  LDG.E R22, desc[UR10][R20.64+0x190] ;  /* 0x0001900a14167981 */ /* 0x000f62000c1e1900 */
[----:B------:R-:W-:-:S03]  /*01f0*/  IMAD.WIDE.U32 R16, R5, 0x4, R16 ;  /* 0x0000000405107825 */ /* 0x000fc600078e0010 */
[----:B------:R1:W5:Y:S01]  /*0200*/  LDG.E R18, desc[UR10][R18.64] ;  /* 0x0000000a12127981 */ /* 0x000362000c1e1900 */
[----:B------:R-:W-:-:S03]  /*0210*/  IMAD.WIDE.U32 R8, R5, 0x4, R8 ;  /* 0x0000000405087825 */ /* 0x000fc600078e0008 */
[----:B------:R-:W5:Y:S04]  /*0220*/  LDG.E R13, desc[UR10][R12.64] ;  /* 0x0000000a0c0d7981 */ /* 0x000f68000c1e1900 */
[----:B------:R-:W5:Y:S04]  /*0230*/  LDG.E R27, desc[UR10][R6.64+0xc] ;  /* 0x00000c0a061b7981 */ /* 0x000f68000c1e1900 */
[----:B------:R-:W5:Y:S04]  /*0240*/  LDG.E R16, desc[UR10][R16.64] ;  /* 0x0000000a10107981 */ /* 0x000f68000c1e1900 */
[----:B------:R-:W5:Y:S01]  /*0250*/  LDG.E R8, desc[UR10][R8.64] ;  /* 0x0000000a08087981 */ /* 0x000f62000c1e1900 */
[----:B------:R-:W-:-:S02]  /*0260*/  UIADD3 UR6, UP1, UPT, UR6, 0x640, URZ ;  /* 0x0000064006067890 */ /* 0x000fc4000ff3e0ff */
[----:B0-----:R-:W-:Y:S02]  /*0270*/  UIADD3 UR8, UP0, UPT, UR8, 0x8, URZ ;  /* 0x0000000808087890 */ /* 0x001fe4000ff1e0ff */
[----:B------:R-:W-:Y:S02]  /*0280*/  UIADD3.X UR7, UPT, UPT, URZ, UR7, URZ, UP1, !UPT ;  /* 0x00000007ff077290 */ /* 0x000fe40008ffe4ff */
[----:B------:R-:W-:Y:S02]  /*0290*/  UIADD3.X UR9, UPT, UPT, URZ, UR9, URZ, UP0, !UPT ;  /* 0x00000009ff097290 */ /* 0x000fe400087fe4ff */
[----:B------:R-:W-:-:S04]  /*02a0*/  UIADD3 UR12, UP1, UPT, UR8, 0x10, URZ ;  /* 0x00000010080c7890 */ /* 0x000fc8000ff3e0ff */
[----:B------:R-:W-:Y:S02]  /*02b0*/  UIADD3.X UR13, UPT, UPT, URZ, UR9, URZ, UP1, !UPT ;  /* 0x00000009ff0d7290 */ /* 0x000fe40008ffe4ff */
[----:B-1----:R-:W-:Y:S01]  /*02c0*/  MOV R19, UR9 ;  /* 0x0000000900137c02 */ /* 0x002fe20008000f00 */
[----:B------:R-:W-:-:S04]  /*02d0*/  UIADD3 UR4, UP0, UPT, UR4, 0x640, URZ ;  /* 0x0000064004047890 */ /* 0x000fc8000ff1e0ff */
[----:B------:R-:W-:Y:S01]  /*02e0*/  UIADD3.X UR5, UPT, UPT, URZ, UR5, URZ, UP0, !UPT ;  /* 0x00000005ff057290 */ /* 0x000fe200087fe4ff */
[C---:B--2---:R-:W-:Y:S01]  /*02f0*/  FFMA R20, R0.reuse, R15, RZ ;  /* 0x0000000f00147223 */ /* 0x044fe200000000ff */
[----:B---3--:R-:W-:-:S03]  /*0300*/  FFMA R3, R0, R3, RZ ;  /* 0x0000000300037223 */ /* 0x008fc600000000ff */
[C---:B----4-:R-:W-:Y:S01]  /*0310*/  FFMA R2, R23.reuse, R2, R20 ;  /* 0x0000000217027223 */ /* 0x050fe20000000014 */
[----:B-----5:R-:W-:-:S03]  /*0320*/  FFMA R22, R23, R22, R3 ;  /* 0x0000001617167223 */ /* 0x020fc60000000003 */
[C---:B------:R-:W-:Y:S01]  /*0330*/  FFMA R2, R25.reuse, R18, R2 ;  /* 0x0000001219027223 */ /* 0x040fe20000000002 */
[----:B------:R-:W-:Y:S01]  /*0340*/  FFMA R13, R25, R13, R22 ;  /* 0x0000000d190d7223 */ /* 0x000fe20000000016 */
[----:B------:R-:W-:Y:S02]  /*0350*/  MOV R3, UR13 ;  /* 0x0000000d00037c02 */ /* 0x000fe40008000f00 */
[----:B------:R-:W-:Y:S01]  /*0360*/  MOV R18, UR8 ;  /* 0x0000000800127c02 */ /* 0x000fe20008000f00 */
[----:B------:R-:W-:Y:S01]  /*0370*/  UMOV UR8, 0x4 ;  /* 0x0000000400087882 */ /* 0x000fe20000000000 */
[C---:B------:R-:W-:Y:S01]  /*0380*/  FFMA R0, R27.reuse, R16, R2 ;  /* 0x000000101b007223 */ /* 0x040fe20000000002 */
[----:B------:R-:W-:Y:S01]  /*0390*/  MOV R2, UR12 ;  /* 0x0000000c00027c02 */ /* 0x000fe20008000f00 */
[----:B------:R-:W-:-:S07]  /*03a0*/  FFMA R16, R27, R8, R13 ;  /* 0x000000081b107223 */ /* 0x000fce000000000d */
.L_x_0:
[----:B------:R-:W-:Y:S01]  /*03b0*/  IADD3 R8, P0, PT, R10, UR4, RZ ;  /* 0x000000040a087c10 */ /* 0x000fe2000ff1e0ff */
[----:B------:R-:W2:Y:S03]  /*03c0*/  LDG.E R17, desc[UR10][R2.64+-0x8] ;  /* 0xfffff80a02117981 */ /* 0x000ea6000c1e1900 */
[----:B------:R-:W-:Y:S01]  /*03d0*/  IADD3.X R9, PT, PT, R4, UR5, RZ, P0, !PT ;  /* 0x0000000504097c10 */ /* 0x000fe200087fe4ff */
[----:B------:R-:W3:Y:S04]  /*03e0*/  LDG.E R15, desc[UR10][R2.64+-0x4] ;  /* 0xfffffc0a020f7981 */ /* 0x000ee8000c1e1900 */
[----:B------:R-:W2:Y:S01]  /*03f0*/  LDG.E R22, desc[UR10][R8.64] ;  /* 0x0000000a08167981 */ /* 0x000ea2000c1e1900 */
[----:B------:R-:W-:-:S02]  /*0400*/  IADD3 R12, P0, PT, R10, UR6, RZ ;  /* 0x000000060a0c7c10 */ /* 0x000fc4000ff1e0ff */
[----:B------:R-:W-:Y:S01]  /*0410*/  MOV R20, UR4 ;  /* 0x0000000400147c02 */ /* 0x000fe20008000f00 */
[----:B------:R-:W3:Y:S01]  /*0420*/  LDG.E R24, desc[UR10][R8.64+0x190] ;  /* 0x0001900a08187981 */ /* 0x000ee2000c1e1900 */
[----:B------:R-:W-:Y:S02]  /*0430*/  IADD3.X R13, PT, PT, R4, UR7, RZ, P0, !PT ;  /* 0x00000007040d7c10 */ /* 0x000fe400087fe4ff */
[----:B------:R-:W-:-:S03]  /*0440*/  MOV R21, UR5 ;  /* 0x0000000500157c02 */ /* 0x000fc60008000f00 */
[----:B------:R-:W4:Y:S01]  /*0450*/  LDG.E R23, desc[UR10][R12.64] ;  /* 0x0000000a0c177981 */ /* 0x000f22000c1e1900 */
[----:B------:R-:W-:-:S03]  /*0460*/  IMAD.WIDE.U32 R6, R11, 0x4, R20 ;  /* 0x000000040b067825 */ /* 0x000fc600078e0014 */
[----:B------:R-:W5:Y:S04]  /*0470*/  LDG.E R26, desc[UR10][R12.64+0x190] ;  /* 0x0001900a0c1a7981 */ /* 0x000f68000c1e1900 */
[----:B------:R-:W5:Y:S01]  /*0480*/  LDG.E R25, desc[UR10][R6.64] ;  /* 0x0000000a06197981 */ /* 0x000f62000c1e1900 */
[----:B--2---:R-:W-:-:S03]  /*0490*/  FFMA R28, R17, R22, R0 ;  /* 0x00000016111c7223 */ /* 0x004fc60000000000 */
[----:B------:R-:W2:Y:S01]  /*04a0*/  LDG.E R0, desc[UR10][R2.64] ;  /* 0x0000000a02007981 */ /* 0x000ea2000c1e1900 */
[----:B------:R-:W-:Y:S01]  /*04b0*/  MOV R22, UR6 ;  /* 0x0000000600167c02 */ /* 0x000fe20008000f00 */
[----:B---3--:R-:W-:Y:S01]  /*04c0*/  FFMA R27, R15, R24, R28 ;  /* 0x000000180f1b7223 */ /* 0x008fe2000000001c */
[----:B----4-:R-:W-:Y:S01]  /*04d0*/  FFMA R17, R17, R23, R16 ;  /* 0x0000001711117223 */ /* 0x010fe20000000010 */
[----:B------:R-:W-:-:S03]  /*04e0*/  MOV R23, UR7 ;  /* 0x0000000700177c02 */ /* 0x000fc60008000f00 */
[----:B-----5:R-:W-:Y:S01]  /*04f0*/  FFMA R15, R15, R26, R17 ;  /* 0x0000001a0f0f7223 */ /* 0x020fe20000000011 */
[----:B------:R-:W-:-:S04]  /*0500*/  IMAD.WIDE.U32 R16, R11, 0x4, R22 ;  /* 0x000000040b107825 */ /* 0x000fc800078e0016 */
[----:B------:R-:W-:-:S04]  /*0510*/  IMAD.WIDE.U32 R20, R5, 0x4, R20 ;  /* 0x0000000405147825 */ /* 0x000fc800078e0014 */
[----:B------:R-:W-:Y:S01]  /*0520*/  IMAD.WIDE.U32 R22, R5, 0x4, R22 ;  /* 0x0000000405167825 */ /* 0x000fe200078e0016 */
[----:B------:R-:W3:Y:S04]  /*0530*/  LDG.E R28, desc[UR10][R20.64] ;  /* 0x0000000a141c7981 */ /* 0x000ee8000c1e1900 */
[----:B------:R-:W4:Y:S01]  /*0540*/  LDG.E R26, desc[UR10][R22.64] ;  /* 0x0000000a161a7981 */ /* 0x000f22000c1e1900 */
[----:B--2---:R-:W-:-:S03]  /*0550*/  FFMA R24, R0, R25, R27 ;  /* 0x0000001900187223 */ /* 0x004fc6000000001b */
[----:B------:R-:W2:Y:S04]  /*0560*/  LDG.E R27, desc[UR10][R16.64] ;  /* 0x0000000a101b7981 */ /* 0x000ea8000c1e1900 */
[----:B------:R-:W3:Y:S01]  /*0570*/  LDG.E R25, desc[UR10][R2.64+0x4] ;  /* 0x0000040a02197981 */ /* 0x000ee2000c1e1900 */
[----:B--2---:R-:W-:-:S03]  /*0580*/  FFMA R15, R0, R27, R15 ;  /* 0x0000001b000f7223 */ /* 0x004fc6000000000f */
[----:B------:R-:W2:Y:S01]  /*0590*/  LDG.E R27, desc[UR10][R2.64+0x8] ;  /* 0x0000080a021b7981 */ /* 0x000ea2000c1e1900 */
[C---:B---3--:R-:W-:Y:S01]  /*05a0*/  FFMA R24, R25.reuse, R28, R24 ;  /* 0x0000001c19187223 */ /* 0x048fe20000000018 */
[----:B----4-:R-:W-:Y:S02]  /*05b0*/  FFMA R25, R25, R26, R15 ;  /* 0x0000001a19197223 */ /* 0x010fe4000000000f */
[----:B------:R-:W2:Y:S04]  /*05c0*/  LDG.E R28, desc[UR10][R12.64+0x640] ;  /* 0x0006400a0c1c7981 */ /* 0x000ea8000c1e1900 */
[----:B------:R-:W3:Y:S04]  /*05d0*/  LDG.E R26, desc[UR10][R8.64+0x640] ;  /* 0x0006400a081a7981 */ /* 0x000ee8000c1e1900 */
[----:B------:R-:W4:Y:S04]  /*05e0*/  LDG.E R0, desc[UR10][R2.64+0xc] ;  /* 0x00000c0a02007981 */ /* 0x000f28000c1e1900 */
[----:B------:R-:W4:Y:S01]  /*05f0*/  LDG.E R15, desc[UR10][R8.64+0x7d0] ;  /* 0x0007d00a080f7981 */ /* 0x000f22000c1e1900 */
[----:B--2---:R-:W-:-:S03]  /*0600*/  FFMA R25, R27, R28, R25 ;  /* 0x0000001c1b197223 */ /* 0x004fc60000000019 */
[----:B------:R-:W2:Y:S01]  /*0610*/  LDG.E R28, desc[UR10][R6.64+0x640] ;  /* 0x0006400a061c7981 */ /* 0x000ea2000c1e1900 */
[----:B---3--:R-:W-:-:S03]  /*0620*/  FFMA R29, R27, R26, R24 ;  /* 0x0000001a1b1d7223 */ /* 0x008fc60000000018 */
[----:B------:R-:W3:Y:S04]  /*0630*/  LDG.E R27, desc[UR10][R12.64+0x7d0] ;  /* 0x0007d00a0c1b7981 */ /* 0x000ee8000c1e1900 */
[----:B------:R-:W5:Y:S01]  /*0640*/  LDG.E R24, desc[UR10][R16.64+0x640] ;  /* 0x0006400a10187981 */ /* 0x000f62000c1e1900 */
[----:B----4-:R-:W-:-:S03]  /*0650*/  FFMA R26, R0, R15, R29 ;  /* 0x0000000f001a7223 */ /* 0x010fc6000000001d */
[----:B------:R-:W2:Y:S04]  /*0660*/  LDG.E R15, desc[UR10][R2.64+0x10] ;  /* 0x0000100a020f7981 */ /* 0x000ea8000c1e1900 */
[----:B------:R-:W4:Y:S01]  /*0670*/  LDG.E R29, desc[UR10][R16.64+0xc80] ;  /* 0x000c800a101d7981 */ /* 0x000f22000c1e1900 */
[----:B---3--:R-:W-:-:S03]  /*0680*/  FFMA R25, R0, R27, R25 ;  /* 0x0000001b00197223 */ /* 0x008fc60000000019 */
[----:B------:R-:W3:Y:S01]  /*0690*/  LDG.E R27, desc[UR10][R2.64+0x14] ;  /* 0x0000140a021b7981 */ /* 0x000ee2000c1e1900 */
[----:B--2---:R-:W-:-:S03]  /*06a0*/  FFMA R0, R15, R28, R26 ;  /* 0x0000001c0f007223 */ /* 0x004fc6000000001a */
[----:B------:R-:W3:Y:S01]  /*06b0*/  LDG.E R26, desc[UR10][R20.64+0x640] ;  /* 0x0006400a141a7981 */ /* 0x000ee2000c1e1900 */
[----:B-----5:R-:W-:-:S03]  /*06c0*/  FFMA R25, R15, R24, R25 ;  /* 0x000000180f197223 */ /* 0x020fc60000000019 */
[----:B------:R-:W2:Y:S04]  /*06d0*/  LDG.E R28, desc[UR10][R22.64+0x640] ;  /* 0x0006400a161c7981 */ /* 0x000ea8000c1e1900 */
[----:B------:R-:W5:Y:S04]  /*06e0*/  LDG.E R15, desc[UR10][R2.64+0x18] ;  /* 0x0000180a020f7981 */ /* 0x000f68000c1e1900 */
[----:B------:R-:W5:Y:S01]  /*06f0*/  LDG.E R24, desc[UR10][R8.64+0xc80] ;  /* 0x000c800a08187981 */ /* 0x000f62000c1e1900 */
[C---:B---3--:R-:W-:Y:S01]  /*0700*/  FFMA R0, R27.reuse, R26, R0 ;  /* 0x0000001a1b007223 */ /* 0x048fe20000000000 */
[----:B--2---:R-:W-:-:S02]  /*0710*/  FFMA R26, R27, R28, R25 ;  /* 0x0000001c1b1a7223 */ /* 0x004fc40000000019 */
[----:B------:R-:W2:Y:S04]  /*0720*/  LDG.E R28, desc[UR10][R8.64+0xe10] ;  /* 0x000e100a081c7981 */ /* 0x000ea8000c1e1900 */
[----:B------:R-:W3:Y:S01]  /*0730*/  LDG.E R25, desc[UR10][R12.64+0xe10] ;  /* 0x000e100a0c197981 */ /* 0x000ee2000c1e1900 */
[----:B-----5:R-:W-:-:S03]  /*0740*/  FFMA R27, R15, R24, R0 ;  /* 0x000000180f1b7223 */ /* 0x020fc60000000000 */
[----:B------:R-:W5:Y:S04]  /*0750*/  LDG.E R24, desc[UR10][R12.64+0xc80] ;  /* 0x000c800a0c187981 */ /* 0x000f68000c1e1900 */
[----:B------:R-:W2:Y:S01]  /*0760*/  LDG.E R0, desc[UR10][R2.64+0x1c] ;  /* 0x00001c0a02007981 */ /* 0x000ea2000c1e1900 */
[----:B-----5:R-:W-:-:S03]  /*0770*/  FFMA R24, R15, R24, R26 ;  /* 0x000000180f187223 */ /* 0x020fc6000000001a */
[----:B------:R-:W5:Y:S01]  /*0780*/  LDG.E R26, desc[UR10][R2.64+0x20] ;  /* 0x0000200a021a7981 */ /* 0x000f62000c1e1900 */
[----:B--2---:R-:W-:-:S03]  /*0790*/  FFMA R15, R0, R28, R27 ;  /* 0x0000001c000f7223 */ /* 0x004fc6000000001b */
[----:B------:R-:W5:Y:S01]  /*07a0*/  LDG.E R27, desc[UR10][R6.64+0xc80] ;  /* 0x000c800a061b7981 */ /* 0x000f62000c1e1900 */
[----:B---3--:R-:W-:-:S03]  /*07b0*/  FFMA R24, R0, R25, R24 ;  /* 0x0000001900187223 */ /* 0x008fc60000000018 */
[----:B------:R-:W2:Y:S04]  /*07c0*/  LDG.E R0, desc[UR10][R2.64+0x24] ;  /* 0x0000240a02007981 */ /* 0x000ea8000c1e1900 */
[----:B------:R-:W2:Y:S04]  /*07d0*/  LDG.E R25, desc[UR10][R20.64+0xc80] ;  /* 0x000c800a14197981 */ /* 0x000ea8000c1e1900 */
[----:B------:R-:W3:Y:S01]  /*07e0*/  LDG.E R28, desc[UR10][R8.64+0x12c0] ;  /* 0x0012c00a081c7981 */ /* 0x000ee2000c1e1900 */
[C---:B-----5:R-:W-:Y:S01]  /*07f0*/  FFMA R15, R26.reuse, R27, R15 ;  /* 0x0000001b1a0f7223 */ /* 0x060fe2000000000f */
[----:B----4-:R-:W-:-:S02]  /*0800*/  FFMA R27, R26, R29, R24 ;  /* 0x0000001d1a1b7223 */ /* 0x010fc40000000018 */
[----:B------:R-:W4:Y:S04]  /*0810*/  LDG.E R24, desc[UR10][R12.64+0x12c0] ;  /* 0x0012c00a0c187981 */ /* 0x000f28000c1e1900 */
[----:B------:R-:W5:Y:S01]  /*0820*/  LDG.E R29, desc[UR10][R12.64+0x1900] ;  /* 0x0019000a0c1d7981 */ /* 0x000f62000c1e1900 */
[----:B--2---:R-:W-:-:S03]  /*0830*/  FFMA R26, R0, R25, R15 ;  /* 0x00000019001a7223 */ /* 0x004fc6000000000f */
[----:B------:R-:W2:Y:S04]  /*0840*/  LDG.E R25, desc[UR10][R22.64+0xc80] ;  /* 0x000c800a16197981 */ /* 0x000ea8000c1e1900 */
[----:B------:R-:W3:Y:S01]  /*0850*/  LDG.E R15, desc[UR10][R2.64+0x28] ;  /* 0x0000280a020f7981 */ /* 0x000ee2000c1e1900 */
[----:B--2---:R-:W-:-:S03]  /*0860*/  FFMA R25, R0, R25, R27 ;  /* 0x0000001900197223 */ /* 0x004fc6000000001b */
[----:B------:R-:W2:Y:S01]  /*0870*/  LDG.E R27, desc[UR10][R2.64+0x2c] ;  /* 0x00002c0a021b7981 */ /* 0x000ea2000c1e1900 */
[----:B---3--:R-:W-:-:S03]  /*0880*/  FFMA R0, R15, R28, R26 ;  /* 0x0000001c0f007223 */ /* 0x008fc6000000001a */
[----:B------:R-:W2:Y:S01]  /*0890*/  LDG.E R26, desc[UR10][R8.64+0x1450] ;  /* 0x0014500a081a7981 */ /* 0x000ea2000c1e1900 */
[----:B----4-:R-:W-:-:S03]  /*08a0*/  FFMA R25, R15, R24, R25 ;  /* 0x000000180f197223 */ /* 0x010fc60000000019 */
[----:B------:R-:W3:Y:S04]  /*08b0*/  LDG.E R28, desc[UR10][R12.64+0x1450] ;  /* 0x0014500a0c1c7981 */ /* 0x000ee8000c1e1900 */
[----:B------:R-:W4:Y:S04]  /*08c0*/  LDG.E R15, desc[UR10][R2.64+0x30] ;  /* 0x0000300a020f7981 */ /* 0x000f28000c1e1900 */
[----:B------:R-:W4:Y:S01]  /*08d0*/  LDG.E R24, desc[UR10][R6.64+0x12c0] ;  /* 0x0012c00a06187981 */ /* 0x000f22000c1e1900 */
[C---:B--2---:R-:W-:Y:S01]  /*08e0*/  FFMA R0, R27.reuse, R26, R0 ;  /* 0x0000001a1b007223 */ /* 0x044fe20000000000 */
[----:B---3--:R-:W-:-:S02]  /*08f0*/  FFMA R26, R27, R28, R25 ;  /* 0x0000001c1b1a7223 */ /* 0x008fc40000000019 */
[----:B------:R-:W2:Y:S04]  /*0900*/  LDG.E R28, desc[UR10][R20.64+0x12c0] ;  /* 0x0012c00a141c7981 */ /* 0x000ea8000c1e1900 */
[----:B------:R-:W3:Y:S01]  /*0910*/  LDG.E R25, desc[UR10][R22.64+0x12c0] ;  /* 0x0012c00a16197981 */ /* 0x000ee2000c1e1900 */
[----:B----4-:R-:W-:-:S03]  /*0920*/  FFMA R27, R15, R24, R0 ;  /* 0x000000180f1b7223 */ /* 0x010fc60000000000 */
[----:B------:R-:W4:Y:S04]  /*0930*/  LDG.E R24, desc[UR10][R16.64+0x12c0] ;  /* 0x0012c00a10187981 */ /* 0x000f28000c1e1900 */
[----:B------:R-:W2:Y:S01]  /*0940*/  LDG.E R0, desc[UR10][R2.64+0x34] ;  /* 0x0000340a02007981 */ /* 0x000ea2000c1e1900 */
[----:B----4-:R-:W-:-:S03]  /*0950*/  FFMA R24, R15, R24, R26 ;  /* 0x000000180f187223 */ /* 0x010fc6000000001a */
[----:B------:R-:W4:Y:S01]  /*0960*/  LDG.E R26, desc[UR10][R2.64+0x38] ;  /* 0x0000380a021a7981 */ /* 0x000f22000c1e1900 */
[----:B--2---:R-:W-:-:S03]  /*0970*/  FFMA R15, R0, R28, R27 ;  /* 0x0000001c000f7223 */ /* 0x004fc6000000001b */
[----:B------:R-:W4:Y:S01]  /*0980*/  LDG.E R27, desc[UR10][R8.64+0x1900] ;  /* 0x0019000a081b7981 */ /* 0x000f22000c1e1900 */
[----:B---3--:R-:W-:-:S03]  /*0990*/  FFMA R24, R0, R25, R24 ;  /* 0x0000001900187223 */ /* 0x008fc60000000018 */
[----:B------:R-:W2:Y:S04]  /*09a0*/  LDG.E R0, desc[UR10][R2.64+0x3c] ;  /* 0x00003c0a02007981 */ /* 0x000ea8000c1e1900 */
[----:B------:R-:W2:Y:S04]  /*09b0*/  LDG.E R25, desc[UR10][R8.64+0x1a90] ;  /* 0x001a900a08197981 */ /* 0x000ea8000c1e1900 */
[----:B------:R-:W3:Y:S01]  /*09c0*/  LDG.E R28, desc[UR10][R6.64+0x1900] ;  /* 0x0019000a061c7981 */ /* 0x000ee2000c1e1900 */
[C---:B----4-:R-:W-:Y:S01]  /*09d0*/  FFMA R15, R26.reuse, R27, R15 ;  /* 0x0000001b1a0f7223 */ /* 0x050fe2000000000f */
[----:B-----5:R-:W-:-:S02]  /*09e0*/  FFMA R27, R26, R29, R24 ;  /* 0x0000001d1a1b7223 */ /* 0x020fc40000000018 */
        /* <DEDUP_REMOVED lines=42> */
[----:B------:R-:W4:Y:S04]  /*0c90*/  LDG.E R24, desc[UR10][R6.64+0x2580] ;  /* 0x0025800a06187981 */ /* 0x000f28000c1e1900 */
[----:B------:R-:W5:Y:S04]  /*0ca0*/  LDG.E R7, desc[UR10][R6.64+0x2bc0] ;  /* 0x002bc00a06077981 */ /* 0x000f68000c1e1900 */
[----:B------:R-:W5:Y:S01]  /*0cb0*/  LDG.E R6, desc[UR10][R2.64+0x70] ;  /* 0x0000700a02067981 */ /* 0x000f62000c1e1900 */
[C---:B--2---:R-:W-:Y:S01]  /*0cc0*/  FFMA R0, R27.reuse, R26, R0 ;  /* 0x0000001a1b007223 */ /* 0x044fe20000000000 */
[----:B---3--:R-:W-:-:S02]  /*0cd0*/  FFMA R26, R27, R28, R25 ;  /* 0x0000001c1b1a7223 */ /* 0x008fc40000000019 */
[----:B------:R-:W2:Y:S04]  /*0ce0*/  LDG.E R28, desc[UR10][R20.64+0x2580] ;  /* 0x0025800a141c7981 */ /* 0x000ea8000c1e1900 */
[----:B------:R-:W3:Y:S01]  /*0cf0*/  LDG.E R25, desc[UR10][R22.64+0x2580] ;  /* 0x0025800a16197981 */ /* 0x000ee2000c1e1900 */
[----:B----4-:R-:W-:-:S03]  /*0d00*/  FFMA R27, R15, R24, R0 ;  /* 0x000000180f1b7223 */ /* 0x010fc60000000000 */
[----:B------:R-:W4:Y:S04]  /*0d10*/  LDG.E R24, desc[UR10][R16.64+0x2580] ;  /* 0x0025800a10187981 */ /* 0x000f28000c1e1900 */
[----:B------:R-:W2:Y:S04]  /*0d20*/  LDG.E R0, desc[UR10][R2.64+0x64] ;  /* 0x0000640a02007981 */ /* 0x000ea8000c1e1900 */
[----:B------:R-:W5:Y:S04]  /*0d30*/  LDG.E R21, desc[UR10][R20.64+0x2bc0] ;  /* 0x002bc00a14157981 */ /* 0x000f68000c1e1900 */
[----:B------:R-:W5:Y:S04]  /*0d40*/  LDG.E R17, desc[UR10][R16.64+0x2bc0] ;  /* 0x002bc00a10117981 */ /* 0x000f68000c1e1900 */
[----:B------:R-:W5:Y:S04]  /*0d50*/  LDG.E R23, desc[UR10][R22.64+0x2bc0] ;  /* 0x002bc00a16177981 */ /* 0x000f68000c1e1900 */
[----:B------:R-:W5:Y:S01]  /*0d60*/  LDG.E R16, desc[UR10][R2.64+0x74] ;  /* 0x0000740a02107981 */ /* 0x000f62000c1e1900 */
[----:B----4-:R-:W-:-:S03]  /*0d70*/  FFMA R24, R15, R24, R26 ;  /* 0x000000180f187223 */ /* 0x010fc6000000001a */
[----:B------:R-:W4:Y:S01]  /*0d80*/  LDG.E R26, desc[UR10][R2.64+0x6c] ;  /* 0x00006c0a021a7981 */ /* 0x000f22000c1e1900 */
[C---:B--2---:R-:W-:Y:S01]  /*0d90*/  FFMA R15, R0.reuse, R28, R27 ;  /* 0x0000001c000f7223 */ /* 0x044fe2000000001b */
[----:B---3--:R-:W-:Y:S02]  /*0da0*/  FFMA R0, R0, R25, R24 ;  /* 0x0000001900007223 */ /* 0x008fe40000000018 */
[----:B------:R0:W2:Y:S04]  /*0db0*/  LDG.E R28, desc[UR10][R2.64+0x68] ;  /* 0x0000680a021c7981 */ /* 0x0000a8000c1e1900 */
[----:B------:R-:W2:Y:S04]  /*0dc0*/  LDG.E R24, desc[UR10][R8.64+0x2bc0] ;  /* 0x002bc00a08187981 */ /* 0x000ea8000c1e1900 */
[----:B------:R-:W3:Y:S04]  /*0dd0*/  LDG.E R27, desc[UR10][R12.64+0x2bc0] ;  /* 0x002bc00a0c1b7981 */ /* 0x000ee8000c1e1900 */
[----:B------:R-:W4:Y:S01]  /*0de0*/  LDG.E R25, desc[UR10][R8.64+0x2d50] ;  /* 0x002d500a08197981 */ /* 0x000f22000c1e1900 */
[----:B------:R-:W-:-:S02]  /*0df0*/  UIADD3 UR6, UP0, UPT, UR6, 0x3200, URZ ;  /* 0x0000320006067890 */ /* 0x000fc4000ff1e0ff */
[----:B------:R-:W-:Y:S02]  /*0e00*/  UIADD3 UR8, UPT, UPT, UR8, 0x20, URZ ;  /* 0x0000002008087890 */ /* 0x000fe4000fffe0ff */
[----:B------:R-:W-:Y:S02]  /*0e10*/  UIADD3.X UR7, UPT, UPT, URZ, UR7, URZ, UP0, !UPT ;  /* 0x00000007ff077290 */ /* 0x000fe400087fe4ff */
[----:B------:R-:W-:Y:S01]  /*0e20*/  UISETP.NE.AND UP0, UPT, UR8, 0x64, UPT ;  /* 0x000000640800788c */ /* 0x000fe2000bf05270 */
[----:B0-----:R-:W-:Y:S01]  /*0e30*/  IADD3 R2, P0, PT, R2, 0x80, RZ ;  /* 0x0000008002027810 */ /* 0x001fe20007f1e0ff */
[----:B------:R-:W-:-:S03]  /*0e40*/  UIADD3 UR4, UP1, UPT, UR4, 0x3200, URZ ;  /* 0x0000320004047890 */ /* 0x000fc6000ff3e0ff */
[----:B------:R-:W-:Y:S01]  /*0e50*/  IADD3.X R3, PT, PT, RZ, R3, RZ, P0, !PT ;  /* 0x00000003ff037210 */ /* 0x000fe200007fe4ff */
[----:B------:R-:W-:Y:S01]  /*0e60*/  UIADD3.X UR5, UPT, UPT, URZ, UR5, URZ, UP1, !UPT ;  /* 0x00000005ff057290 */ /* 0x000fe20008ffe4ff */
[C---:B--2---:R-:W-:Y:S01]  /*0e70*/  FFMA R15, R28.reuse, R24, R15 ;  /* 0x000000181c0f7223 */ /* 0x044fe2000000000f */
[----:B---3--:R-:W-:-:S03]  /*0e80*/  FFMA R0, R28, R27, R0 ;  /* 0x0000001b1c007223 */ /* 0x008fc60000000000 */
[C---:B----4-:R-:W-:Y:S01]  /*0e90*/  FFMA R15, R26.reuse, R25, R15 ;  /* 0x000000191a0f7223 */ /* 0x050fe2000000000f */
[----:B-----5:R-:W-:-:S03]  /*0ea0*/  FFMA R29, R26, R29, R0 ;  /* 0x0000001d1a1d7223 */ /* 0x020fc60000000000 */
[C---:B------:R-:W-:Y:S01]  /*0eb0*/  FFMA R7, R6.reuse, R7, R15 ;  /* 0x0000000706077223 */ /* 0x040fe2000000000f */
[----:B------:R-:W-:-:S03]  /*0ec0*/  FFMA R6, R6, R17, R29 ;  /* 0x0000001106067223 */ /* 0x000fc6000000001d */
[C---:B------:R-:W-:Y:S01]  /*0ed0*/  FFMA R0, R16.reuse, R21, R7 ;  /* 0x0000001510007223 */ /* 0x040fe20000000007 */
[----:B------:R-:W-:Y:S01]  /*0ee0*/  FFMA R16, R16, R23, R6 ;  /* 0x0000001710107223 */ /* 0x000fe20000000006 */
[----:B------:R-:W-:Y:S06]  /*0ef0*/  BRA.U UP0, `(.L_x_0) ;  /* 0xfffffff5002c7547 */ /* 0x000fec000b83ffff */
[----:B------:R-:W0:Y:S08]  /*0f00*/  LDC.64 R6, c[0x0][0x398] ;  /* 0x0000e600ff067b82 */ /* 0x000e300000000a00 */
[----:B------:R-:W1:Y:S08]  /*0f10*/  LDC.64 R8, c[0x0][0x3b0] ;  /* 0x0000ec00ff087b82 */ /* 0x000e700000000a00 */
[----:B------:R-:W2:Y:S01]  /*0f20*/  LDC.64 R2, c[0x0][0x380] ;  /* 0x0000e000ff027b82 */ /* 0x000ea20000000a00 */
[----:B0-----:R-:W-:-:S06]  /*0f30*/  IMAD.WIDE.U32 R6, R14, 0x4, R6 ;  /* 0x000000040e067825 */ /* 0x001fcc00078e0006 */
[----:B------:R-:W3:Y:S01]  /*0f40*/  LDG.E R6, desc[UR10][R6.64] ;  /* 0x0000000a06067981 */ /* 0x000ee2000c1e1900 */
[----:B-1----:R-:W-:-:S06]  /*0f50*/  IMAD.WIDE.U32 R8, R14, 0x4, R8 ;  /* 0x000000040e087825 */ /* 0x002fcc00078e0008 */
[----:B------:R-:W4:Y:S04]  /*0f60*/  LDG.E R9, desc[UR10][R8.64] ;  /* 0x0000000a08097981 */ /* 0x000f28000c1e1900 */
[----:B--2---:R-:W3:Y:S01]  /*0f70*/  LDG.E R25, desc[UR10][R2.64] ;  /* 0x0000000a02197981 */ /* 0x004ee2000c1e1900 */
[----:B------:R-:W-:Y:S01]  /*0f80*/  BSSY.RECONVERGENT B0, `(.L_x_1) ;  /* 0x000000d000007945 */ /* 0x000fe20003800200 */
[----:B------:R-:W-:Y:S02]  /*0f90*/  HFMA2 R4, -RZ, RZ, 0, 0 ;  /* 0x00000000ff047431 */ /* 0x000fe400000001ff */
[----:B---3--:R-:W-:-:S04]  /*0fa0*/  FFMA R16, R25, R6, R16 ;  /* 0x0000000619107223 */ /* 0x008fc80000000010 */
[----:B----4-:R-:W-:-:S05]  /*0fb0*/  FADD R16, R16, R9 ;  /* 0x0000000910107221 */ /* 0x010fca0000000000 */
[----:B------:R-:W-:-:S13]  /*0fc0*/  FSETP.GEU.AND P0, PT, R16, -2.5, PT ;  /* 0xc02000001000780b */ /* 0x000fda0003f0e000 */
[----:B------:R-:W-:Y:S05]  /*0fd0*/  @!P0 BRA `(.L_x_2) ;  /* 0x00000000001c8947 */ /* 0x000fea0003800000 */
[----:B------:R-:W-:Y:S02]  /*0fe0*/  FSETP.GT.AND P0, PT, R16, 2.5, PT ;  /* 0x402000001000780b */ /* 0x000fe40003f04000 */
[----:B------:R-:W-:-:S11]  /*0ff0*/  MOV R4, 0x3f800000 ;  /* 0x3f80000000047802 */ /* 0x000fd60000000f00 */
[----:B------:R-:W0:Y:S01]  /*1000*/  @!P0 F2F.F64.F32 R6, R16 ;  /* 0x0000001000068310 */ /* 0x000e220000201800 */
[----:B------:R-:W-:Y:S02]  /*1010*/  @!P0 MOV R8, 0x9999999a ;  /* 0x9999999a00088802 */ /* 0x000fe40000000f00 */
[----:B------:R-:W-:-:S06]  /*1020*/  @!P0 MOV R9, 0x3fc99999 ;  /* 0x3fc9999900098802 */ /* 0x000fcc0000000f00 */
[----:B0-----:R-:W-:-:S06]  /*1030*/  @!P0 DFMA R6, R6, R8, 0.5 ;  /* 0x3fe000000606842b */ /* 0x001fcc0000000008 */
[----:B------:R0:W1:Y:S05]  /*1040*/  @!P0 F2F.F32.F64 R4, R6 ;  /* 0x0000000600048310 */ /* 0x00006a0000301000 */
.L_x_2:
[----:B------:R-:W-:Y:S05]  /*1050*/  BSYNC.RECONVERGENT B0 ;  /* 0x0000000000007941 */ /* 0x000fea0003800200 */
.L_x_1:
[----:B------:R-:W2:Y:S01]  /*1060*/  S2UR UR5, SR_CgaCtaId ;  /* 0x00000000000579c3 */ /* 0x000ea20000008800 */
[----:B------:R-:W-:-:S07]  /*1070*/  UMOV UR4, 0x400 ;  /* 0x0000040000047882 */ /* 0x000fce0000000000 */
[----:B0-----:R-:W0:Y:S08]  /*1080*/  LDC.64 R6, c[0x0][0x3a0] ;  /* 0x0000e800ff067b82 */ /* 0x001e300000000a00 */
[----:B------:R-:W3:Y:S01]  /*1090*/  LDC.64 R28, c[0x0][0x3b8] ;  /* 0x0000ee00ff1c7b82 */ /* 0x000ee20000000a00 */
[----:B--2---:R-:W-:-:S07]  /*10a0*/  ULEA UR4, UR5, UR4, 0x18 ;  /* 0x0000000405047291 */ /* 0x004fce000f8ec0ff */
[----:B------:R-:W2:Y:S01]  /*10b0*/  LDC.64 R12, c[0x0][0x3c0] ;  /* 0x0000f000ff0c7b82 */ /* 0x000ea20000000a00 */
[C---:B------:R-:W-:Y:S01]  /*10c0*/  LEA R24, R14.reuse, UR4, 0x2 ;  /* 0x000000040e187c11 */ /* 0x040fe2000f8e10ff */
[----:B0-----:R-:W-:-:S04]  /*10d0*/  IMAD.WIDE.U32 R6, R14, 0x4, R6 ;  /* 0x000000040e067825 */ /* 0x001fc800078e0006 */
[----:B-1----:R0:W-:Y:S04]  /*10e0*/  STS [R24], R4 ;  /* 0x0000000418007388 */ /* 0x0021e80000000800 */
[----:B------:R1:W4:Y:S01]  /*10f0*/  LDG.E R23, desc[UR10][R6.64] ;  /* 0x0000000a06177981 */ /* 0x000322000c1e1900 */
[----:B---3--:R-:W-:-:S05]  /*1100*/  IMAD.WIDE.U32 R28, R14, 0x4, R28 ;  /* 0x000000040e1c7825 */ /* 0x008fca00078e001c */
[----:B------:R-:W3:Y:S01]  /*1110*/  LDG.E R15, desc[UR10][R28.64] ;  /* 0x0000000a1c0f7981 */ /* 0x000ee2000c1e1900 */
[----:B------:R-:W-:Y:S01]  /*1120*/  BAR.SYNC.DEFER_BLOCKING 0x0 ;  /* 0x0000000000007b1d */ /* 0x000fe20000010000 */
[----:B--2---:R-:W-:-:S04]  /*1130*/  IMAD.WIDE.U32 R8, R14, 0x4, R12 ;  /* 0x000000040e087825 */ /* 0x004fc800078e000c */
[----:B------:R-:W-:-:S04]  /*1140*/  IMAD.WIDE.U32 R10, R11, 0x4, R12 ;  /* 0x000000040b0a7825 */ /* 0x000fc800078e000c */
[----:B------:R-:W-:Y:S01]  /*1150*/  IMAD.WIDE.U32 R12, R5, 0x4, R12 ;  /* 0x00000004050c7825 */ /* 0x000fe200078e000c */
[----:B------:R-:W2:Y:S04]  /*1160*/  LDG.E R27, desc[UR10][R18.64+-0x8] ;  /* 0xfffff80a121b7981 */ /* 0x000ea8000c1e1900 */
[----:B------:R-:W5:Y:S04]  /*1170*/  LDG.E R16, desc[UR10][R18.64+-0x4] ;  /* 0xfffffc0a12107981 */ /* 0x000f68000c1e1900 */
[----:B------:R-:W5:Y:S04]  /*1180*/  LDG.E R21, desc[UR10][R8.64] ;  /* 0x0000000a08157981 */ /* 0x000f68000c1e1900 */
[----:B------:R-:W5:Y:S04]  /*1190*/  LDG.E R17, desc[UR10][R18.64] ;  /* 0x0000000a12117981 */ /* 0x000f68000c1e1900 */
[----:B------:R-:W5:Y:S04]  /*11a0*/  LDG.E R22, desc[UR10][R8.64+0x190] ;  /* 0x0001900a08167981 */ /* 0x000f68000c1e1900 */
[----:B------:R-:W5:Y:S04]  /*11b0*/  LDG.E R20, desc[UR10][R18.64+0x4] ;  /* 0x0000040a12147981 */ /* 0x000f68000c1e1900 */
[----:B0-----:R0:W5:Y:S04]  /*11c0*/  LDG.E R24, desc[UR10][R10.64] ;  /* 0x0000000a0a187981 */ /* 0x001168000c1e1900 */
[----:B------:R0:W5:Y:S04]  /*11d0*/  LDG.E R26, desc[UR10][R12.64] ;  /* 0x0000000a0c1a7981 */ /* 0x000168000c1e1900 */
[----:B-1----:R-:W2:Y:S01]  /*11e0*/  LDS.128 R4, [UR4] ;  /* 0x00000004ff047984 */ /* 0x002ea20008000c00 */
[----:B0-----:R-:W-:-:S04]  /*11f0*/  IADD3 R10, P0, PT, R10, 0x640, RZ ;  /* 0x000006400a0a7810 */ /* 0x001fc80007f1e0ff */
[----:B------:R-:W-:Y:S02]  /*1200*/  IADD3.X R11, PT, PT, RZ, R11, RZ, P0, !PT ;  /* 0x0000000bff0b7210 */ /* 0x000fe400007fe4ff */
[----:B------:R-:W-:Y:S01]  /*1210*/  IADD3 R12, P0, PT, R12, 0x640, RZ ;  /* 0x000006400c0c7810 */ /* 0x000fe20007f1e0ff */
[----:B------:R-:W-:Y:S01]  /*1220*/  UIADD3 UR4, UPT, UPT, UR4, 0x18, URZ ;  /* 0x0000001804047890 */ /* 0x000fe2000fffe0ff */
[----:B------:R-:W-:Y:S01]  /*1230*/  UMOV UR5, 0x4 ;  /* 0x0000000400057882 */ /* 0x000fe20000000000 */
[----:B----4-:R-:W-:-:S04]  /*1240*/  FFMA R28, R25, R23, R0 ;  /* 0x00000017191c7223 */ /* 0x010fc80000000000 */
[----:B---3--:R-:W-:Y:S01]  /*1250*/  FADD R15, R28, R15 ;  /* 0x0000000f1c0f7221 */ /* 0x008fe20000000000 */
[----:B--2---:R-:W-:Y:S01]  /*1260*/  FMUL R0, R4, R27 ;  /* 0x0000001b04007220 */ /* 0x004fe20000400000 */
[----:B-----5:R-:W-:-:S03]  /*1270*/  FMUL R16, R16, R5 ;  /* 0x0000000510107220 */ /* 0x020fc60000400000 */
[----:B------:R-:W-:Y:S01]  /*1280*/  FFMA R21, R0, R21, RZ ;  /* 0x0000001500157223 */ /* 0x000fe200000000ff */
[----:B------:R-:W-:-:S03]  /*1290*/  FMUL R6, R17, R6 ;  /* 0x0000000611067220 */ /* 0x000fc60000400000 */
[----:B------:R-:W-:Y:S01]  /*12a0*/  FFMA R21, R16, R22, R21 ;  /* 0x0000001610157223 */ /* 0x000fe20000000015 */
[----:B------:R-:W-:Y:S01]  /*12b0*/  IADD3 R4, P1, PT, R8, 0x640, RZ ;  /* 0x0000064008047810 */ /* 0x000fe20007f3e0ff */
[----:B------:R-:W-:Y:S01]  /*12c0*/  FMUL R20, R20, R7 ;  /* 0x0000000714147220 */ /* 0x000fe20000400000 */
[----:B------:R-:W-:Y:S01]  /*12d0*/  IADD3.X R17, PT, PT, RZ, R13, RZ, P0, !PT ;  /* 0x0000000dff117210 */ /* 0x000fe200007fe4ff */
[----:B------:R-:W-:Y:S01]  /*12e0*/  FFMA R21, R6, R24, R21 ;  /* 0x0000001806157223 */ /* 0x000fe20000000015 */
[----:B------:R-:W-:Y:S02]  /*12f0*/  IADD3.X R5, PT, PT, RZ, R9, RZ, P1, !PT ;  /* 0x00000009ff057210 */ /* 0x000fe40000ffe4ff */
[----:B------:R-:W-:Y:S01]  /*1300*/  MOV R6, UR12 ;  /* 0x0000000c00067c02 */ /* 0x000fe20008000f00 */
[----:B------:R-:W-:Y:S01]  /*1310*/  FFMA R13, R20, R26, R21 ;  /* 0x0000001a140d7223 */ /* 0x000fe20000000015 */
[----:B------:R-:W-:-:S07]  /*1320*/  MOV R7, UR13 ;  /* 0x0000000d00077c02 */ /* 0x000fce0008000f00 */
.L_x_3:
[----:B------:R-:W2:Y:S04]  /*1330*/  LDG.E R19, desc[UR10][R6.64+-0x8] ;  /* 0xfffff80a06137981 */ /* 0x000ea8000c1e1900 */
[----:B------:R-:W3:Y:S04]  /*1340*/  LDG.E R16, desc[UR10][R4.64] ;  /* 0x0000000a04107981 */ /* 0x000ee8000c1e1900 */
[----:B------:R-:W4:Y:S04]  /*1350*/  LDG.E R26, desc[UR10][R6.64+-0x4] ;  /* 0xfffffc0a061a7981 */ /* 0x000f28000c1e1900 */
[----:B------:R-:W5:Y:S04]  /*1360*/  LDG.E R0, desc[UR10][R4.64+0x190] ;  /* 0x0001900a04007981 */ /* 0x000f68000c1e1900 */
[----:B------:R-:W5:Y:S04]  /*1370*/  LDG.E R25, desc[UR10][R6.64] ;  /* 0x0000000a06197981 */ /* 0x000f68000c1e1900 */
[----:B------:R-:W5:Y:S04]  /*1380*/  LDG.E R28, desc[UR10][R10.64] ;  /* 0x0000000a0a1c7981 */ /* 0x000f68000c1e1900 */
[----:B------:R-:W5:Y:S01]  /*1390*/  LDG.E R20, desc[UR10][R6.64+0x4] ;  /* 0x0000040a06147981 */ /* 0x000f62000c1e1900 */
[----:B------:R-:W-:-:S02]  /*13a0*/  MOV R8, R12 ;  /* 0x0000000c00087202 */ /* 0x000fc40000000f00 */
[----:B------:R-:W-:Y:S01]  /*13b0*/  MOV R9, R17 ;  /* 0x0000001100097202 */ /* 0x000fe20000000f00 */
[----:B------:R-:W2:Y:S04]  /*13c0*/  LDS.64 R22, [UR4+-0x8] ;  /* 0xfffff804ff167984 */ /* 0x000ea80008000a00 */
[----:B------:R-:W5:Y:S04]  /*13d0*/  LDG.E R24, desc[UR10][R8.64] ;  /* 0x0000000a08187981 */ /* 0x000f68000c1e1900 */
[----:B------:R-:W5:Y:S04]  /*13e0*/  LDG.E R21, desc[UR10][R6.64+0x8] ;  /* 0x0000080a06157981 */ /* 0x000f68000c1e1900 */
[----:B------:R-:W5:Y:S04]  /*13f0*/  LDG.E R17, desc[UR10][R4.64+0x640] ;  /* 0x0006400a04117981 */ /* 0x000f68000c1e1900 */
[----:B------:R-:W5:Y:S01]  /*1400*/  LDG.E R18, desc[UR10][R6.64+0xc] ;  /* 0x00000c0a06127981 */ /* 0x000f62000c1e1900 */
[----:B--2---:R-:W-:-:S03]  /*1410*/  FMUL R22, R22, R19 ;  /* 0x0000001316167220 */ /* 0x004fc60000400000 */
[----:B------:R-:W2:Y:S01]  /*1420*/  LDG.E R19, desc[UR10][R6.64+0x10] ;  /* 0x0000100a06137981 */ /* 0x000ea2000c1e1900 */
[----:B---3--:R-:W-:-:S03]  /*1430*/  FFMA R27, R22, R16, R13 ;  /* 0x00000010161b7223 */ /* 0x008fc6000000000d */
[----:B------:R-:W3:Y:S01]  /*1440*/  LDG.E R16, desc[UR10][R4.64+0x7d0] ;  /* 0x0007d00a04107981 */ /* 0x000ee2000c1e1900 */
[----:B----4-:R-:W-:-:S03]  /*1450*/  FMUL R26, R26, R23 ;  /* 0x000000171a1a7220 */ /* 0x010fc60000400000 */
[----:B------:R-:W0:Y:S01]  /*1460*/  LDS.64 R12, [UR4] ;  /* 0x00000004ff0c7984 */ /* 0x000e220008000a00 */
[----:B-----5:R-:W-:-:S03]  /*1470*/  FFMA R23, R26, R0, R27 ;  /* 0x000000001a177223 */ /* 0x020fc6000000001b */
[----:B------:R-:W4:Y:S04]  /*1480*/  LDG.E R0, desc[UR10][R6.64+0x14] ;  /* 0x0000140a06007981 */ /* 0x000f28000c1e1900 */
[----:B------:R-:W5:Y:S04]  /*1490*/  LDG.E R27, desc[UR10][R10.64+0x640] ;  /* 0x0006400a0a1b7981 */ /* 0x000f68000c1e1900 */
[----:B------:R-:W5:Y:S04]  /*14a0*/  LDG.E R26, desc[UR10][R8.64+0x640] ;  /* 0x0006400a081a7981 */ /* 0x000f68000c1e1900 */
[----:B------:R-:W5:Y:S01]  /*14b0*/  LDG.E R22, desc[UR10][R6.64+0x1c] ;  /* 0x00001c0a06167981 */ /* 0x000f62000c1e1900 */
[----:B0-----:R-:W-:-:S03]  /*14c0*/  FMUL R12, R12, R25 ;  /* 0x000000190c0c7220 */ /* 0x001fc60000400000 */
[----:B------:R-:W5:Y:S01]  /*14d0*/  LDG.E R25, desc[UR10][R6.64+0x18] ;  /* 0x0000180a06197981 */ /* 0x000f62000c1e1900 */
[----:B------:R-:W-:-:S03]  /*14e0*/  FFMA R29, R12, R28, R23 ;  /* 0x0000001c0c1d7223 */ /* 0x000fc60000000017 */
[----:B------:R-:W5:Y:S01]  /*14f0*/  LDG.E R23, desc[UR10][R4.64+0xc80] ;  /* 0x000c800a04177981 */ /* 0x000f62000c1e1900 */
[----:B------:R-:W-:-:S03]  /*1500*/  FMUL R20, R20, R13 ;  /* 0x0000000d14147220 */ /* 0x000fc60000400000 */
[----:B------:R-:W0:Y:S01]  /*1510*/  LDS.64 R12, [UR4+0x8] ;  /* 0x00000804ff0c7984 */ /* 0x000e220008000a00 */
[----:B------:R-:W-:-:S03]  /*1520*/  FFMA R20, R20, R24, R29 ;  /* 0x0000001814147223 */ /* 0x000fc6000000001d */
[----:B------:R-:W5:Y:S01]  /*1530*/  LDG.E R24, desc[UR10][R4.64+0xe10] ;  /* 0x000e100a04187981 */ /* 0x000f62000c1e1900 */
[----:B0-----:R-:W-:-:S04]  /*1540*/  FMUL R21, R12, R21 ;  /* 0x000000150c157220 */ /* 0x001fc80000400000 */
[----:B------:R-:W-:Y:S02]  /*1550*/  FFMA R29, R21, R17, R20 ;  /* 0x00000011151d7223 */ /* 0x000fe40000000014 */
[----:B------:R-:W2:Y:S01]  /*1560*/  LDS.64 R20, [UR4+0x10] ;  /* 0x00001004ff147984 */ /* 0x000ea20008000a00 */
[----:B------:R-:W-:-:S03]  /*1570*/  FMUL R18, R18, R13 ;  /* 0x0000000d12127220 */ /* 0x000fc60000400000 */
[----:B------:R-:W5:Y:S01]  /*1580*/  LDG.E R17, desc[UR10][R6.64+0x20] ;  /* 0x0000200a06117981 */ /* 0x000f62000c1e1900 */
[----:B---3--:R-:W-:-:S03]  /*1590*/  FFMA R12, R18, R16, R29 ;  /* 0x00000010120c7223 */ /* 0x008fc6000000001d */
[----:B------:R-:W3:Y:S01]  /*15a0*/  LDG.E R16, desc[UR10][R10.64+0xc80] ;  /* 0x000c800a0a107981 */ /* 0x000ee2000c1e1900 */
[----:B--2---:R-:W-:-:S03]  /*15b0*/  FMUL R13, R20, R19 ;  /* 0x00000013140d7220 */ /* 0x004fc60000400000 */
[----:B------:R-:W2:Y:S04]  /*15c0*/  LDG.E R18, desc[UR10][R6.64+0x24] ;  /* 0x0000240a06127981 */ /* 0x000ea8000c1e1900 */
[----:B------:R-:W2:Y:S01]  /*15d0*/  LDG.E R19, desc[UR10][R8.64+0xc80] ;  /* 0x000c800a08137981 */ /* 0x000ea2000c1e1900 */
[----:B----4-:R-:W-:Y:S01]  /*15e0*/  FMUL R0, R0, R21 ;  /* 0x0000001500007220 */ /* 0x010fe20000400000 */
[----:B-----5:R-:W-:Y:S02]  /*15f0*/  FFMA R27, R13, R27, R12 ;  /* 0x0000001b0d1b7223 */ /* 0x020fe4000000000c */
[----:B------:R-:W0:Y:S04]  /*1600*/  LDS.64 R12, [UR4+0x18] ;  /* 0x00001804ff0c7984 */ /* 0x000e280008000a00 */
[----:B------:R-:W4:Y:S01]  /*1610*/  LDG.E R21, desc[UR10][R6.64+0x28] ;  /* 0x0000280a06157981 */ /* 0x000f22000c1e1900 */
[----:B------:R-:W-:-:S03]  /*1620*/  FFMA R28, R0, R26, R27 ;  /* 0x0000001a001c7223 */ /* 0x000fc6000000001b */
[----:B------:R-:W5:Y:S04]  /*1630*/  LDG.E R0, desc[UR10][R4.64+0x12c0] ;  /* 0x0012c00a04007981 */ /* 0x000f68000c1e1900 */
[----:B------:R-:W5:Y:S04]  /*1640*/  LDG.E R26, desc[UR10][R6.64+0x2c] ;  /* 0x00002c0a061a7981 */ /* 0x000f68000c1e1900 */
[----:B------:R-:W5:Y:S01]  /*1650*/  LDG.E R20, desc[UR10][R4.64+0x1450] ;  /* 0x0014500a04147981 */ /* 0x000f62000c1e1900 */
[----:B0-----:R-:W-:-:S04]  /*1660*/  FMUL R25, R12, R25 ;  /* 0x000000190c197220 */ /* 0x001fc80000400000 */
[----:B------:R-:W-:Y:S02]  /*1670*/  FFMA R27, R25, R23, R28 ;  /* 0x00000017191b7223 */ /* 0x000fe4000000001c */
[----:B------:R-:W5:Y:S04]  /*1680*/  LDG.E R25, desc[UR10][R6.64+0x30] ;  /* 0x0000300a06197981 */ /* 0x000f68000c1e1900 */
[----:B------:R-:W5:Y:S01]  /*1690*/  LDG.E R23, desc[UR10][R10.64+0x12c0] ;  /* 0x0012c00a0a177981 */ /* 0x000f62000c1e1900 */
[----:B------:R-:W-:-:S03]  /*16a0*/  FMUL R22, R22, R13 ;  /* 0x0000000d16167220 */ /* 0x000fc60000400000 */
[----:B------:R-:W0:Y:S01]  /*16b0*/  LDS.64 R12, [UR4+0x20] ;  /* 0x00002004ff0c7984 */ /* 0x000e220008000a00 */
[----:B------:R-:W-:-:S03]  /*16c0*/  FFMA R27, R22, R24, R27 ;  /* 0x00000018161b7223 */ /* 0x000fc6000000001b */
[----:B------:R-:W5:Y:S04]  /*16d0*/  LDG.E R22, desc[UR10][R6.64+0x34] ;  /* 0x0000340a06167981 */ /* 0x000f68000c1e1900 */
[----:B------:R-:W5:Y:S01]  /*16e0*/  LDG.E R24, desc[UR10][R8.64+0x12c0] ;  /* 0x0012c00a08187981 */ /* 0x000f62000c1e1900 */
[----:B0-----:R-:W-:-:S04]  /*16f0*/  FMUL R12, R12, R17 ;  /* 0x000000110c0c7220 */ /* 0x001fc80000400000 */
[----:B---3--:R-:W-:Y:S02]  /*1700*/  FFMA R12, R12, R16, R27 ;  /* 0x000000100c0c7223 */ /* 0x008fe4000000001b */
[----:B------:R-:W4:Y:S01]  /*1710*/  LDS.64 R16, [UR4+0x28] ;  /* 0x00002804ff107984 */ /* 0x000f220008000a00 */
[----:B--2---:R-:W-:-:S03]  /*1720*/  FMUL R13, R18, R13 ;  /* 0x0000000d120d7220 */ /* 0x004fc60000400000 */
[----:B------:R-:W2:Y:S01]  /*1730*/  LDG.E R18, desc[UR10][R4.64+0x1900] ;  /* 0x0019000a04127981 */ /* 0x000ea2000c1e1900 */
[----:B------:R-:W-:-:S03]  /*1740*/  FFMA R13, R13, R19, R12 ;  /* 0x000000130d0d7223 */ /* 0x000fc6000000000c */
[----:B------:R-:W3:Y:S01]  /*1750*/  LDG.E R19, desc[UR10][R6.64+0x38] ;  /* 0x0000380a06137981 */ /* 0x000ee2000c1e1900 */
[----:B----4-:R-:W-:-:S03]  /*1760*/  FMUL R16, R16, R21 ;  /* 0x0000001510107220 */ /* 0x010fc60000400000 */
[----:B------:R-:W4:Y:S01]  /*1770*/  LDG.E R21, desc[UR10][R4.64+0x1a90] ;  /* 0x001a900a04157981 */ /* 0x000f22000c1e1900 */
[----:B-----5:R-:W-:-:S03]  /*1780*/  FFMA R27, R16, R0, R13 ;  /* 0x00000000101b7223 */ /* 0x020fc6000000000d */
[----:B------:R-:W5:Y:S04]  /*1790*/  LDG.E R0, desc[UR10][R6.64+0x3c] ;  /* 0x00003c0a06007981 */ /* 0x000f68000c1e1900 */
[----:B------:R-:W0:Y:S01]  /*17a0*/  LDS.64 R12, [UR4+0x30] ;  /* 0x00003004ff0c7984 */ /* 0x000e220008000a00 */
[----:B------:R-:W-:-:S03]  /*17b0*/  FMUL R26, R26, R17 ;  /* 0x000000111a1a7220 */ /* 0x000fc60000400000 */
[----:B------:R-:W4:Y:S04]  /*17c0*/  LDG.E R17, desc[UR10][R6.64+0x40] ;  /* 0x0000400a06117981 */ /* 0x000f28000c1e1900 */
[----:B------:R-:W4:Y:S01]  /*17d0*/  LDG.E R16, desc[UR10][R10.64+0x1900] ;  /* 0x0019000a0a107981 */ /* 0x000f22000c1e1900 */
[----:B------:R-:W-:-:S03]  /*17e0*/  FFMA R26, R26, R20, R27 ;  /* 0x000000141a1a7223 */ /* 0x000fc6000000001b */
[----:B------:R-:W4:Y:S01]  /*17f0*/  LDG.E R20, desc[UR10][R6.64+0x44] ;  /* 0x0000440a06147981 */ /* 0x000f22000c1e1900 */
[----:B0-----:R-:W-:-:S03]  /*1800*/  FMUL R27, R12, R25 ;  /* 0x000000190c1b7220 */ /* 0x001fc60000400000 */
[----:B------:R-:W4:Y:S01]  /*1810*/  LDG.E R25, desc[UR10][R8.64+0x1900] ;  /* 0x0019000a08197981 */ /* 0x000f22000c1e1900 */
[----:B------:R-:W-:-:S03]  /*1820*/  FFMA R29, R27, R23, R26 ;  /* 0x000000171b1d7223 */ /* 0x000fc6000000001a */
[----:B------:R-:W4:Y:S04]  /*1830*/  LDG.E R27, desc[UR10][R6.64+0x48] ;  /* 0x0000480a061b7981 */ /* 0x000f28000c1e1900 */
[----:B------:R-:W4:Y:S01]  /*1840*/  LDG.E R23, desc[UR10][R4.64+0x1f40] ;  /* 0x001f400a04177981 */ /* 0x000f22000c1e1900 */
[----:B------:R-:W-:-:S03]  /*1850*/  FMUL R22, R22, R13 ;  /* 0x0000000d16167220 */ /* 0x000fc60000400000 */
[----:B------:R-:W3:Y:S01]  /*1860*/  LDS.64 R12, [UR4+0x38] ;  /* 0x00003804ff0c7984 */ /* 0x000ee20008000a00 */
[----:B------:R-:W-:-:S03]  /*1870*/  FFMA R29, R22, R24, R29 ;  /* 0x00000018161d7223 */ /* 0x000fc6000000001d */
[----:B------:R-:W4:Y:S04]  /*1880*/  LDG.E R22, desc[UR10][R6.64+0x4c] ;  /* 0x00004c0a06167981 */ /* 0x000f28000c1e1900 */
[----:B------:R-:W4:Y:S01]  /*1890*/  LDG.E R26, desc[UR10][R4.64+0x2710] ;  /* 0x0027100a041a7981 */ /* 0x000f22000c1e1900 */
[----:B---3--:R-:W-:-:S04]  /*18a0*/  FMUL R12, R12, R19 ;  /* 0x000000130c0c7220 */ /* 0x008fc80000400000 */
[----:B--2---:R-:W-:Y:S02]  /*18b0*/  FFMA R12, R12, R18, R29 ;  /* 0x000000120c0c7223 */ /* 0x004fe4000000001d */
[----:B------:R-:W0:Y:S04]  /*18c0*/  LDS.64 R18, [UR4+0x40] ;  /* 0x00004004ff127984 */ /* 0x000e280008000a00 */
[----:B------:R-:W2:Y:S01]  /*18d0*/  LDG.E R29, desc[UR10][R6.64+0x50] ;  /* 0x0000500a061d7981 */ /* 0x000ea2000c1e1900 */
[----:B-----5:R-:W-:-:S03]  /*18e0*/  FMUL R13, R0, R13 ;  /* 0x0000000d000d7220 */ /* 0x020fc60000400000 */
[----:B------:R-:W3:Y:S01]  /*18f0*/  LDG.E R0, desc[UR10][R4.64+0x20d0] ;  /* 0x0020d00a04007981 */ /* 0x000ee2000c1e1900 */
[----:B----4-:R-:W-:-:S03]  /*1900*/  FFMA R24, R13, R21, R12 ;  /* 0x000000150d187223 */ /* 0x010fc6000000000c */
[----:B------:R-:W4:Y:S01]  /*1910*/  LDG.E R21, desc[UR10][R10.64+0x1f40] ;  /* 0x001f400a0a157981 */ /* 0x000f22000c1e1900 */
[----:B0-----:R-:W-:-:S03]  /*1920*/  FMUL R17, R18, R17 ;  /* 0x0000001112117220 */ /* 0x001fc60000400000 */
[----:B------:R-:W0:Y:S01]  /*1930*/  LDS.64 R12, [UR4+0x48] ;  /* 0x00004804ff0c7984 */ /* 0x000e220008000a00 */
[----:B------:R-:W-:-:S03]  /*1940*/  FFMA R24, R17, R16, R24 ;  /* 0x0000001011187223 */ /* 0x000fc60000000018 */
[----:B------:R-:W5:Y:S04]  /*1950*/  LDG.E R16, desc[UR10][R6.64+0x54] ;  /* 0x0000540a06107981 */ /* 0x000f68000c1e1900 */
[----:B------:R-:W5:Y:S01]  /*1960*/  LDG.E R17, desc[UR10][R8.64+0x1f40] ;  /* 0x001f400a08117981 */ /* 0x000f62000c1e1900 */
[----:B------:R-:W-:-:S03]  /*1970*/  FMUL R19, R20, R19 ;  /* 0x0000001314137220 */ /* 0x000fc60000400000 */
[----:B------:R-:W5:Y:S01]  /*1980*/  LDG.E R20, desc[UR10][R4.64+0x2580] ;  /* 0x0025800a04147981 */ /* 0x000f62000c1e1900 */
[----:B------:R-:W-:-:S03]  /*1990*/  FFMA R18, R19, R25, R24 ;  /* 0x0000001913127223 */ /* 0x000fc60000000018 */
[----:B------:R-:W5:Y:S04]  /*19a0*/  LDG.E R25, desc[UR10][R6.64+0x58] ;  /* 0x0000580a06197981 */ /* 0x000f68000c1e1900 */
[----:B------:R-:W5:Y:S01]  /*19b0*/  LDG.E R24, desc[UR10][R6.64+0x5c] ;  /* 0x00005c0a06187981 */ /* 0x000f62000c1e1900 */
[----:B0-----:R-:W-:-:S04]  /*19c0*/  FMUL R27, R12, R27 ;  /* 0x0000001b0c1b7220 */ /* 0x001fc80000400000 */
[----:B------:R-:W-:Y:S02]  /*19d0*/  FFMA R27, R27, R23, R18 ;  /* 0x000000171b1b7223 */ /* 0x000fe40000000012 */
[----:B------:R-:W5:Y:S01]  /*19e0*/  LDG.E R23, desc[UR10][R6.64+0x60] ;  /* 0x0000600a06177981 */ /* 0x000f62000c1e1900 */
[----:B------:R-:W-:-:S03]  /*19f0*/  FMUL R22, R22, R13 ;  /* 0x0000000d16167220 */ /* 0x000fc60000400000 */
[----:B------:R-:W-:Y:S04]  /*1a00*/  LDS.64 R18, [UR4+0x58] ;  /* 0x00005804ff127984 */ /* 0x000fe80008000a00 */
[----:B------:R-:W2:Y:S02]  /*1a10*/  LDS.64 R12, [UR4+0x50] ;  /* 0x00005004ff0c7984 */ /* 0x000ea40008000a00 */
[----:B--2---:R-:W-:Y:S01]  /*1a20*/  FMUL R29, R12, R29 ;  /* 0x0000001d0c1d7220 */ /* 0x004fe20000400000 */
[----:B---3--:R-:W-:Y:S02]  /*1a30*/  FFMA R0, R22, R0, R27 ;  /* 0x0000000016007223 */ /* 0x008fe4000000001b */
[----:B------:R-:W2:Y:S02]  /*1a40*/  LDG.E R22, desc[UR10][R10.64+0x2580] ;  /* 0x0025800a0a167981 */ /* 0x000ea4000c1e1900 */
[----:B----4-:R-:W-:-:S02]  /*1a50*/  FFMA R12, R29, R21, R0 ;  /* 0x000000151d0c7223 */ /* 0x010fc40000000000 */
[----:B------:R-:W3:Y:S04]  /*1a60*/  LDG.E R0, desc[UR10][R6.64+0x64] ;  /* 0x0000640a06007981 */ /* 0x000ee8000c1e1900 */
[----:B------:R-:W4:Y:S01]  /*1a70*/  LDG.E R21, desc[UR10][R8.64+0x2580] ;  /* 0x0025800a08157981 */ /* 0x000f22000c1e1900 */
[----:B-----5:R-:W-:-:S03]  /*1a80*/  FMUL R13, R16, R13 ;  /* 0x0000000d100d7220 */ /* 0x020fc60000400000 */
[----:B------:R-:W5:Y:S01]  /*1a90*/  LDG.E R27, desc[UR10][R6.64+0x70] ;  /* 0x0000700a061b7981 */ /* 0x000f62000c1e1900 */
[----:B------:R-:W-:-:S03]  /*1aa0*/  FFMA R17, R13, R17, R12 ;  /* 0x000000110d117223 */ /* 0x000fc6000000000c */
[----:B------:R-:W0:Y:S01]  /*1ab0*/  LDS.64 R12, [UR4+0x60] ;  /* 0x00006004ff0c7984 */ /* 0x000e220008000a00 */
[----:B------:R-:W-:-:S03]  /*1ac0*/  FMUL R18, R18, R25 ;  /* 0x0000001912127220 */ /* 0x000fc60000400000 */
[----:B------:R-:W5:Y:S01]  /*1ad0*/  LDG.E R25, desc[UR10][R6.64+0x68] ;  /* 0x0000680a06197981 */ /* 0x000f62000c1e1900 */
[----:B------:R-:W-:Y:S01]  /*1ae0*/  FFMA R17, R18, R20, R17 ;  /* 0x0000001412117223 */ /* 0x000fe20000000011 */
[----:B------:R-:W-:Y:S02]  /*1af0*/  FMUL R24, R24, R19 ;  /* 0x0000001318187220 */ /* 0x000fe40000400000 */
[----:B------:R-:W5:Y:S04]  /*1b00*/  LDG.E R18, desc[UR10][R6.64+0x6c] ;  /* 0x00006c0a06127981 */ /* 0x000f68000c1e1900 */
[----:B------:R-:W5:Y:S01]  /*1b10*/  LDG.E R19, desc[UR10][R4.64+0x2bc0] ;  /* 0x002bc00a04137981 */ /* 0x000f62000c1e1900 */
[----:B------:R-:W-:-:S03]  /*1b20*/  FFMA R17, R24, R26, R17 ;  /* 0x0000001a18117223 */ /* 0x000fc60000000011 */
[----:B------:R-:W5:Y:S04]  /*1b30*/  LDG.E R26, desc[UR10][R4.64+0x2d50] ;  /* 0x002d500a041a7981 */ /* 0x000f68000c1e1900 */
[----:B------:R1:W5:Y:S01]  /*1b40*/  LDG.E R20, desc[UR10][R10.64+0x2bc0] ;  /* 0x002bc00a0a147981 */ /* 0x000362000c1e1900 */
[----:B0-----:R-:W-:-:S03]  /*1b50*/  FMUL R12, R12, R23 ;  /* 0x000000170c0c7220 */ /* 0x001fc60000400000 */
[----:B------:R0:W5:Y:S04]  /*1b60*/  LDG.E R24, desc[UR10][R6.64+0x74] ;  /* 0x0000740a06187981 */ /* 0x000168000c1e1900 */
[----:B------:R-:W5:Y:S01]  /*1b70*/  LDG.E R23, desc[UR10][R8.64+0x2bc0] ;  /* 0x002bc00a08177981 */ /* 0x000f62000c1e1900 */
[----:B------:R-:W-:Y:S01]  /*1b80*/  UIADD3 UR5, UPT, UPT, UR5, 0x20, URZ ;  /* 0x0000002005057890 */ /* 0x000fe2000fffe0ff */
[----:B-1----:R-:W-:-:S03]  /*1b90*/  IADD3 R10, P0, PT, R10, 0x3200, RZ ;  /* 0x000032000a0a7810 */ /* 0x002fc60007f1e0ff */
[----:B------:R-:W-:Y:S01]  /*1ba0*/  UISETP.NE.AND UP0, UPT, UR5, 0x64, UPT ;  /* 0x000000640500788c */ /* 0x000fe2000bf05270 */
[----:B------:R-:W-:Y:S02]  /*1bb0*/  IADD3.X R11, PT, PT, RZ, R11, RZ, P0, !PT ;  /* 0x0000000bff0b7210 */ /* 0x000fe400007fe4ff */
[----:B------:R-:W-:Y:S02]  /*1bc0*/  IADD3 R4, P1, PT, R4, 0x3200, RZ ;  /* 0x0000320004047810 */ /* 0x000fe40007f3e0ff */
[----:B0-----:R-:W-:Y:S02]  /*1bd0*/  IADD3 R6, P2, PT, R6, 0x80, RZ ;  /* 0x0000008006067810 */ /* 0x001fe40007f5e0ff */
[----:B------:R-:W-:Y:S02]  /*1be0*/  IADD3.X R5, PT, PT, RZ, R5, RZ, P1, !PT ;  /* 0x00000005ff057210 */ /* 0x000fe40000ffe4ff */
[----:B------:R-:W-:Y:S01]  /*1bf0*/  IADD3.X R7, PT, PT, RZ, R7, RZ, P2, !PT ;  /* 0x00000007ff077210 */ /* 0x000fe200017fe4ff */
[----:B--2---:R-:W-:-:S02]  /*1c00*/  FFMA R12, R12, R22, R17 ;  /* 0x000000160c0c7223 */ /* 0x004fc40000000011 */
[----:B------:R-:W5:Y:S01]  /*1c10*/  LDS.64 R16, [UR4+0x68] ;  /* 0x00006804ff107984 */ /* 0x000f620008000a00 */
[----:B---3--:R-:W-:-:S04]  /*1c20*/  FMUL R13, R0, R13 ;  /* 0x0000000d000d7220 */ /* 0x008fc80000400000 */
[----:B----4-:R-:W-:Y:S02]  /*1c30*/  FFMA R21, R13, R21, R12 ;  /* 0x000000150d157223 */ /* 0x010fe4000000000c */
[----:B------:R-:W0:Y:S01]  /*1c40*/  LDS.64 R12, [UR4+0x70] ;  /* 0x00007004ff0c7984 */ /* 0x000e220008000a00 */
[----:B------:R-:W-:Y:S01]  /*1c50*/  UIADD3 UR4, UPT, UPT, UR4, 0x80, URZ ;  /* 0x0000008004047890 */ /* 0x000fe2000fffe0ff */
[----:B-----5:R-:W-:Y:S01]  /*1c60*/  FMUL R16, R16, R25 ;  /* 0x0000001910107220 */ /* 0x020fe20000400000 */
[----:B------:R-:W-:-:S03]  /*1c70*/  FMUL R18, R18, R17 ;  /* 0x0000001112127220 */ /* 0x000fc60000400000 */
[----:B------:R-:W-:Y:S01]  /*1c80*/  FFMA R19, R16, R19, R21 ;  /* 0x0000001310137223 */ /* 0x000fe20000000015 */
[----:B0-----:R-:W-:-:S03]  /*1c90*/  FMUL R12, R12, R27 ;  /* 0x0000001b0c0c7220 */ /* 0x001fc60000400000 */
[----:B------:R-:W-:-:S04]  /*1ca0*/  FFMA R19, R18, R26, R19 ;  /* 0x0000001a12137223 */ /* 0x000fc80000000013 */
[----:B------:R-:W-:Y:S01]  /*1cb0*/  FFMA R20, R12, R20, R19 ;  /* 0x000000140c147223 */ /* 0x000fe20000000013 */
[----:B------:R-:W-:Y:S01]  /*1cc0*/  IADD3 R12, P0, PT, R8, 0x3200, RZ ;  /* 0x00003200080c7810 */ /* 0x000fe20007f1e0ff */
[----:B------:R-:W-:-:S03]  /*1cd0*/  FMUL R13, R24, R13 ;  /* 0x0000000d180d7220 */ /* 0x000fc60000400000 */
[----:B------:R-:W-:Y:S01]  /*1ce0*/  IADD3.X R17, PT, PT, RZ, R9, RZ, P0, !PT ;  /* 0x00000009ff117210 */ /* 0x000fe200007fe4ff */
[----:B------:R-:W-:Y:S01]  /*1cf0*/  FFMA R13, R13, R23, R20 ;  /* 0x000000170d0d7223 */ /* 0x000fe20000000014 */
[----:B------:R-:W-:Y:S07]  /*1d00*/  BRA.U UP0, `(.L_x_3) ;  /* 0xfffffff500887547 */ /* 0x000fee000b83ffff */
[----:B------:R-:W0:Y:S01]  /*1d10*/  LDC.64 R8, c[0x0][0x390] ;  /* 0x0000e400ff087b82 */ /* 0x000e220000000a00 */
[----:B------:R1:W2:Y:S07]  /*1d20*/  LDG.E R2, desc[UR10][R2.64] ;  /* 0x0000000a02027981 */ /* 0x0002ae000c1e1900 */
[----:B------:R-:W3:Y:S08]  /*1d30*/  LDC.64 R10, c[0x0][0x3a8] ;  /* 0x0000ea00ff0a7b82 */ /* 0x000ef00000000a00 */
[----:B------:R-:W4:Y:S01]  /*1d40*/  LDC.64 R4, c[0x0][0x388] ;  /* 0x0000e200ff047b82 */ /* 0x000f220000000a00 */
[----:B0-----:R-:W-:-:S06]  /*1d50*/  IMAD.WIDE.U32 R8, R14, 0x4, R8 ;  /* 0x000000040e087825 */ /* 0x001fcc00078e0008 */
[----:B------:R-:W2:Y:S01]  /*1d60*/  LDG.E R8, desc[UR10][R8.64] ;  /* 0x0000000a08087981 */ /* 0x000ea2000c1e1900 */
[----:B---3--:R-:W-:-:S06]  /*1d70*/  IMAD.WIDE.U32 R10, R14, 0x4, R10 ;  /* 0x000000040e0a7825 */ /* 0x008fcc00078e000a */
[----:B------:R-:W3:Y:S01]  /*1d80*/  LDG.E R10, desc[UR10][R10.64] ;  /* 0x0000000a0a0a7981 */ /* 0x000ee2000c1e1900 */
[----:B----4-:R-:W-:-:S05]  /*1d90*/  IMAD.WIDE.U32 R4, R14, 0x4, R4 ;  /* 0x000000040e047825 */ /* 0x010fca00078e0004 */
[----:B------:R0:W5:Y:S01]  /*1da0*/  LDG.E R6, desc[UR10][R4.64] ;  /* 0x0000000a04067981 */ /* 0x000162000c1e1900 */
[----:B-1----:R-:W-:Y:S01]  /*1db0*/  HFMA2 R3, -RZ, RZ, 1.875, 0 ;  /* 0x3f800000ff037431 */ /* 0x002fe200000001ff */
[----:B------:R-:W-:Y:S01]  /*1dc0*/  BSSY.RECONVERGENT B0, `(.L_x_4) ;  /* 0x000001d000007945 */ /* 0x000fe20003800200 */
[----:B--2---:R-:W-:-:S04]  /*1dd0*/  FFMA R13, R2, R8, R13 ;  /* 0x00000008020d7223 */ /* 0x004fc8000000000d */
[----:B---3--:R-:W-:-:S04]  /*1de0*/  FADD R13, R13, R10 ;  /* 0x0000000a0d0d7221 */ /* 0x008fc80000000000 */
[----:B------:R-:W-:-:S06]  /*1df0*/  FMUL R0, |R13|, 2.8853900432586669922 ;  /* 0x4038aa3b0d007820 */ /* 0x000fcc0000400200 */
[----:B------:R-:W1:Y:S02]  /*1e00*/  MUFU.EX2 R0, R0 ;  /* 0x0000000000007308 */ /* 0x000e640000000800 */
[----:B-1----:R-:W-:-:S06]  /*1e10*/  FADD R2, R0, 1 ;  /* 0x3f80000000027421 */ /* 0x002fcc0000000000 */
[----:B------:R-:W1:Y:S01]  /*1e20*/  MUFU.RCP R2, R2 ;  /* 0x0000000200027308 */ /* 0x000e620000001000 */
[----:B------:R-:W-:Y:S01]  /*1e30*/  MOV R8, 0x3c80f082 ;  /* 0x3c80f08200087802 */ /* 0x000fe20000000f00 */
[C---:B------:R-:W-:Y:S01]  /*1e40*/  FMUL R9, R13.reuse, R13 ;  /* 0x0000000d0d097220 */ /* 0x040fe20000400000 */
[----:B------:R-:W-:-:S03]  /*1e50*/  FSETP.GE.AND P0, PT, |R13|, 9.010913848876953125, PT ;  /* 0x41102cb40d00780b */ /* 0x000fc60003f06200 */
[----:B------:R-:W-:Y:S01]  /*1e60*/  FFMA R8, R9, R8, -0.052303962409496307373 ;  /* 0xbd563cae09087423 */ /* 0x000fe20000000008 */
[----:B------:R-:W-:-:S03]  /*1e70*/  FSETP.GE.AND P1, PT, |R13|, 0.60000002384185791016, PT ;  /* 0x3f19999a0d00780b */ /* 0x000fc60003f26200 */
[----:B------:R-:W-:Y:S01]  /*1e80*/  FFMA R10, R9, R8, 0.1331529766321182251 ;  /* 0x3e085941090a7423 */ /* 0x000fe20000000008 */
[----:B-1----:R-:W-:-:S05]  /*1e90*/  FFMA R3, R2, -2, R3 ;  /* 0xc000000002037823 */ /* 0x002fca0000000003 */
[----:B------:R-:W-:Y:S02]  /*1ea0*/  FSEL R8, R3, 1, !P0 ;  /* 0x3f80000003087808 */ /* 0x000fe40004000000 */
[----:B------:R-:W-:Y:S01]  /*1eb0*/  FSETP.GEU.AND P0, PT, R15, -2.5, PT ;  /* 0xc02000000f00780b */ /* 0x000fe20003f0e000 */
[----:B------:R-:W-:Y:S01]  /*1ec0*/  FFMA R0, R9, R10, -0.33332768082618713379 ;  /* 0xbeaaa9ed09007423 */ /* 0x000fe2000000000a */
[----:B------:R-:W-:-:S03]  /*1ed0*/  LOP3.LUT R7, R8, 0x80000000, R13, 0xb8, !PT ;  /* 0x8000000008077812 */ /* 0x000fc600078eb80d */
[----:B------:R-:W-:-:S04]  /*1ee0*/  FFMA R0, R9, R0, RZ ;  /* 0x0000000009007223 */ /* 0x000fc800000000ff */
[----:B------:R-:W-:Y:S01]  /*1ef0*/  @!P1 FFMA R7, R13, R0, R13 ;  /* 0x000000000d079223 */ /* 0x000fe2000000000d */
[----:B------:R-:W-:-:S03]  /*1f00*/  HFMA2 R0, -RZ, RZ, 0, 0 ;  /* 0x00000000ff007431 */ /* 0x000fc600000001ff */
[----:B0-----:R-:W-:Y:S05]  /*1f10*/  @!P0 BRA `(.L_x_5) ;  /* 0x00000000001c8947 */ /* 0x001fea0003800000 */
[----:B------:R-:W-:Y:S02]  /*1f20*/  FSETP.GT.AND P0, PT, R15, 2.5, PT ;  /* 0x402000000f00780b */ /* 0x000fe40003f04000 */
[----:B------:R-:W-:-:S11]  /*1f30*/  MOV R0, 0x3f800000 ;  /* 0x3f80000000007802 */ /* 0x000fd60000000f00 */
[----:B------:R-:W0:Y:S01]  /*1f40*/  @!P0 F2F.F64.F32 R2, R15 ;  /* 0x0000000f00028310 */ /* 0x000e220000201800 */
[----:B------:R-:W-:Y:S02]  /*1f50*/  @!P0 MOV R8, 0x9999999a ;  /* 0x9999999a00088802 */ /* 0x000fe40000000f00 */
[----:B------:R-:W-:-:S06]  /*1f60*/  @!P0 MOV R9, 0x3fc99999 ;  /* 0x3fc9999900098802 */ /* 0x000fcc0000000f00 */
[----:B0-----:R-:W-:-:S06]  /*1f70*/  @!P0 DFMA R2, R2, R8, 0.5 ;  /* 0x3fe000000202842b */ /* 0x001fcc0000000008 */
[----:B------:R0:W1:Y:S05]  /*1f80*/  @!P0 F2F.F32.F64 R0, R2 ;  /* 0x0000000200008310 */ /* 0x00006a0000301000 */
.L_x_5:
[----:B------:R-:W-:Y:S05]  /*1f90*/  BSYNC.RECONVERGENT B0 ;  /* 0x0000000000007941 */ /* 0x000fea0003800200 */
.L_x_4:
[----:B01----:R-:W-:Y:S01]  /*1fa0*/  FADD R3, -R0, 1 ;  /* 0x3f80000000037421 */ /* 0x003fe20000000100 */
[----:B------:R-:W-:-:S04]  /*1fb0*/  FMUL R0, R7, R0 ;  /* 0x0000000007007220 */ /* 0x000fc80000400000 */
[----:B-----5:R-:W-:-:S05]  /*1fc0*/  FFMA R3, R3, R6, R0 ;  /* 0x0000000603037223 */ /* 0x020fca0000000000 */
[----:B------:R-:W-:Y:S01]  /*1fd0*/  STG.E desc[UR10][R4.64], R3 ;  /* 0x0000000304007986 */ /* 0x000fe2000c10190a */
[----:B------:R-:W-:Y:S05]  /*1fe0*/  EXIT ;  /* 0x000000000000794d */ /* 0x000fea0003800000 */
.L_x_6:
[----:B------:R-:W-:-:S00]  /*1ff0*/  BRA `(.L_x_6) ;  /* 0xfffffffc00fc7947 */ /* 0x000fc0000383ffff */
[----:B------:R-:W-:-:S00]  /*2000*/  NOP ;  /* 0x0000000000007918 */ /* 0x000fc00000000000 */
[----:B------:R-:W-:-:S00]  /*2010*/  NOP ;  /* 0x0000000000007918 */ /* 0x000fc00000000000 */
[----:B------:R-:W-:-:S00]  /*2020*/  NOP ;  /* 0x0000000000007918 */ /* 0x000fc00000000000 */
[----:B------:R-:W-:-:S00]  /*2030*/  NOP ;  /* 0x0000000000007918 */ /* 0x000fc00000000000 */
[----:B------:R-:W-:-:S00]  /*2040*/  NOP ;  /* 0x0000000000007918 */ /* 0x000fc00000000000 */
[----:B------:R-:W-:-:S00]  /*2050*/  NOP ;  /* 0x0000000000007918 */ /* 0x000fc00000000000 */
[----:B------:R-:W-:-:S00]  /*2060*/  NOP ;  /* 0x0000000000007918 */ /* 0x000fc00000000000 */
[----:B------:R-:W-:-:S00]  /*2070*/  NOP ;  /* 0x0000000000007918 */ /* 0x000fc00000000000 */
.L_x_7:


//--------------------- .nv.shared._Z20GPU_forward_pass_gruPfS_S_S_S_S_S_S_S_S_S_ --------------------------
	.section	.nv.shared._Z20GPU_forward_pass_gruPfS_S_S_S_S_S_S_S_S_S_,"aw",@nobits
	.sectionflags	@""
	.align	4
.nv.shared._Z20GPU_forward_pass_gruPfS_S_S_S_S_S_S_S_S_S_:
	.zero		1424


//--------------------- .nv.shared.reserved.0     --------------------------
	.section	.nv.shared.reserved.0,"aw",@nobits
	.weak		__nv_reservedSMEM_offset_0_alias
	.size		__nv_reservedSMEM_offset_0_alias, 0, 64
	.other		__nv_reservedSMEM_offset_0_alias,@"STO_CUDA_RESERVED_SHARED STV_DEFAULT"
__nv_reservedSMEM_offset_0_alias:
	.zero		0
	.zero		64


//--------------------- .nv.constant0._Z20GPU_forward_pass_gruPfS_S_S_S_S_S_S_S_S_S_ --------------------------
	.section	.nv.constant0._Z20GPU_forward_pass_gruPfS_S_S_S_S_S_S_S_S_S_,"a",@progbits
	.sectionflags	@""
	.align	4
.nv.constant0._Z20GPU_forward_pass_gruPfS_S_S_S_S_S_S_S_S_S_:
	.zero		984


//--------------------- SYMBOLS --------------------------

	.type		.nv.reservedSmem.offset0,@object
	.size		.nv.reservedSmem.offset0,0x4
	.type		.nv.reservedSmem.cap,@object
	.size		.nv.reservedSmem.cap,0x4
